//
// Generated by NVIDIA NVVM Compiler
//
// Compiler Build ID: CL-36424714
// Cuda compilation tools, release 13.0, V13.0.88
// Based on NVVM 20.0.0
//

.version 9.0
.target sm_100
.address_size 64

	// .globl	_Z14EnergyFeature2iPfS_
// _ZZ14EnergyFeature2iPfS_E10engSubGLCM has been demoted
// _ZZ16ContrastFeature2iPfS_E10conSubGLCM has been demoted
// _ZZ15EntropyFeature2iPfS_E10conSubGLCM has been demoted
// _ZZ19HomogeneityFeature2iPfS_E10homSubGLCM has been demoted
// _ZZ14CalculateMeanXiPfS_E10localGLCM1 has been demoted
// _ZZ14CalculateMeanXiPfS_E10localGLCM2 has been demoted
// _ZZ14CalculateMeanXiPfS_E10localGLCM3 has been demoted
// _ZZ14CalculateMeanXiPfS_E10localGLCM4 has been demoted
// _ZZ14CalculateMeanYiPfS_E10localGLCM1 has been demoted
// _ZZ14CalculateMeanYiPfS_E10localGLCM2 has been demoted
// _ZZ14CalculateMeanYiPfS_E10localGLCM3 has been demoted
// _ZZ14CalculateMeanYiPfS_E10localGLCM4 has been demoted
// _ZZ14CalculateStddXiPfS_S_E10localGLCM1 has been demoted
// _ZZ14CalculateStddXiPfS_S_E10localGLCM2 has been demoted
// _ZZ14CalculateStddXiPfS_S_E10localGLCM3 has been demoted
// _ZZ14CalculateStddXiPfS_S_E10localGLCM4 has been demoted
// _ZZ14CalculateStddYiPfS_S_E10localGLCM1 has been demoted
// _ZZ14CalculateStddYiPfS_S_E10localGLCM2 has been demoted
// _ZZ14CalculateStddYiPfS_S_E10localGLCM3 has been demoted
// _ZZ14CalculateStddYiPfS_S_E10localGLCM4 has been demoted
// _ZZ19CorrelationFeature2iPfS_S_S_S_S_E10corSubGLCM has been demoted

.visible .entry _Z14EnergyFeature2iPfS_(
	.param .u32 _Z14EnergyFeature2iPfS__param_0,
	.param .u64 .ptr .align 1 _Z14EnergyFeature2iPfS__param_1,
	.param .u64 .ptr .align 1 _Z14EnergyFeature2iPfS__param_2
)
{
	.reg .pred 	%p<6>;
	.reg .b32 	%r<16>;
	.reg .b32 	%f<33>;
	.reg .b64 	%rd<11>;
	// demoted variable
	.shared .align 4 .b8 _ZZ14EnergyFeature2iPfS_E10engSubGLCM[512];
	ld.param.u64 	%rd2, [_Z14EnergyFeature2iPfS__param_1];
	ld.param.u64 	%rd1, [_Z14EnergyFeature2iPfS__param_2];
	cvta.to.global.u64 	%rd3, %rd2;
	mov.u32 	%r1, %ctaid.x;
	mov.u32 	%r15, %ntid.x;
	mul.lo.s32 	%r7, %r15, %r1;
	shl.b32 	%r8, %r7, 1;
	mov.u32 	%r3, %tid.x;
	add.s32 	%r9, %r8, %r3;
	mul.wide.u32 	%rd4, %r9, 4;
	add.s64 	%rd5, %rd3, %rd4;
	ld.global.f32 	%f1, [%rd5];
	lg2.approx.f32 	%f2, %f1;
	add.f32 	%f3, %f2, %f2;
	ex2.approx.f32 	%f4, %f3;
	add.s32 	%r10, %r9, %r15;
	mul.wide.u32 	%rd6, %r10, 4;
	add.s64 	%rd7, %rd3, %rd6;
	ld.global.f32 	%f5, [%rd7];
	lg2.approx.f32 	%f6, %f5;
	add.f32 	%f7, %f6, %f6;
	ex2.approx.f32 	%f8, %f7;
	add.f32 	%f9, %f4, %f8;
	shl.b32 	%r11, %r3, 2;
	mov.u32 	%r12, _ZZ14EnergyFeature2iPfS_E10engSubGLCM;
	add.s32 	%r4, %r12, %r11;
	st.shared.f32 	[%r4], %f9;
	bar.sync 	0;
	setp.lt.u32 	%p1, %r15, 66;
	@%p1 bra 	$L__BB0_4;
$L__BB0_1:
	shr.u32 	%r6, %r15, 1;
	setp.ge.u32 	%p2, %r3, %r6;
	@%p2 bra 	$L__BB0_3;
	shl.b32 	%r13, %r6, 2;
	add.s32 	%r14, %r4, %r13;
	ld.shared.f32 	%f10, [%r14];
	ld.shared.f32 	%f11, [%r4];
	add.f32 	%f12, %f10, %f11;
	st.shared.f32 	[%r4], %f12;
$L__BB0_3:
	bar.sync 	0;
	setp.gt.u32 	%p3, %r15, 131;
	mov.u32 	%r15, %r6;
	@%p3 bra 	$L__BB0_1;
$L__BB0_4:
	setp.gt.u32 	%p4, %r3, 31;
	@%p4 bra 	$L__BB0_7;
	ld.volatile.shared.f32 	%f13, [%r4+128];
	ld.volatile.shared.f32 	%f14, [%r4];
	add.f32 	%f15, %f13, %f14;
	st.volatile.shared.f32 	[%r4], %f15;
	ld.volatile.shared.f32 	%f16, [%r4+64];
	ld.volatile.shared.f32 	%f17, [%r4];
	add.f32 	%f18, %f16, %f17;
	st.volatile.shared.f32 	[%r4], %f18;
	ld.volatile.shared.f32 	%f19, [%r4+32];
	ld.volatile.shared.f32 	%f20, [%r4];
	add.f32 	%f21, %f19, %f20;
	st.volatile.shared.f32 	[%r4], %f21;
	ld.volatile.shared.f32 	%f22, [%r4+16];
	ld.volatile.shared.f32 	%f23, [%r4];
	add.f32 	%f24, %f22, %f23;
	st.volatile.shared.f32 	[%r4], %f24;
	ld.volatile.shared.f32 	%f25, [%r4+8];
	ld.volatile.shared.f32 	%f26, [%r4];
	add.f32 	%f27, %f25, %f26;
	st.volatile.shared.f32 	[%r4], %f27;
	ld.volatile.shared.f32 	%f28, [%r4+4];
	ld.volatile.shared.f32 	%f29, [%r4];
	add.f32 	%f30, %f28, %f29;
	st.volatile.shared.f32 	[%r4], %f30;
	setp.ne.s32 	%p5, %r3, 1;
	@%p5 bra 	$L__BB0_7;
	ld.shared.f32 	%f31, [_ZZ14EnergyFeature2iPfS_E10engSubGLCM];
	mul.f32 	%f32, %f31, 0f3E800000;
	cvta.to.global.u64 	%rd8, %rd1;
	mul.wide.u32 	%rd9, %r1, 4;
	add.s64 	%rd10, %rd8, %rd9;
	st.global.f32 	[%rd10], %f32;
$L__BB0_7:
	ret;

}
	// .globl	_Z16ContrastFeature2iPfS_
.visible .entry _Z16ContrastFeature2iPfS_(
	.param .u32 _Z16ContrastFeature2iPfS__param_0,
	.param .u64 .ptr .align 1 _Z16ContrastFeature2iPfS__param_1,
	.param .u64 .ptr .align 1 _Z16ContrastFeature2iPfS__param_2
)
{
	.reg .pred 	%p<6>;
	.reg .b32 	%r<29>;
	.reg .b32 	%f<43>;
	.reg .b64 	%rd<11>;
	// demoted variable
	.shared .align 4 .b8 _ZZ16ContrastFeature2iPfS_E10conSubGLCM[512];
	ld.param.u32 	%r7, [_Z16ContrastFeature2iPfS__param_0];
	ld.param.u64 	%rd2, [_Z16ContrastFeature2iPfS__param_1];
	ld.param.u64 	%rd1, [_Z16ContrastFeature2iPfS__param_2];
	cvta.to.global.u64 	%rd3, %rd2;
	mov.u32 	%r1, %ctaid.x;
	mov.u32 	%r28, %ntid.x;
	mul.lo.s32 	%r8, %r28, %r1;
	shl.b32 	%r9, %r8, 1;
	mov.u32 	%r3, %tid.x;
	add.s32 	%r10, %r9, %r3;
	mul.wide.u32 	%rd4, %r10, 4;
	add.s64 	%rd5, %rd3, %rd4;
	ld.global.f32 	%f1, [%rd5];
	div.u32 	%r11, %r3, %r7;
	mul.lo.s32 	%r12, %r11, %r7;
	sub.s32 	%r13, %r3, %r12;
	sub.s32 	%r14, %r13, %r11;
	cvt.rn.f32.s32 	%f2, %r14;
	cvt.rn.f32.s32 	%f3, %r7;
	mul.lo.s32 	%r15, %r7, %r7;
	div.u32 	%r16, %r3, %r15;
	cvt.rn.f32.u32 	%f4, %r16;
	fma.rn.f32 	%f5, %f3, %f4, %f2;
	abs.f32 	%f6, %f5;
	lg2.approx.f32 	%f7, %f6;
	add.f32 	%f8, %f7, %f7;
	ex2.approx.f32 	%f9, %f8;
	add.s32 	%r17, %r10, %r28;
	mul.wide.u32 	%rd6, %r17, 4;
	add.s64 	%rd7, %rd3, %rd6;
	ld.global.f32 	%f10, [%rd7];
	add.s32 	%r18, %r3, %r28;
	div.u32 	%r19, %r18, %r7;
	mul.lo.s32 	%r20, %r19, %r7;
	sub.s32 	%r21, %r18, %r20;
	sub.s32 	%r22, %r21, %r19;
	cvt.rn.f32.s32 	%f11, %r22;
	div.u32 	%r23, %r18, %r15;
	cvt.rn.f32.u32 	%f12, %r23;
	fma.rn.f32 	%f13, %f3, %f12, %f11;
	abs.f32 	%f14, %f13;
	lg2.approx.f32 	%f15, %f14;
	add.f32 	%f16, %f15, %f15;
	ex2.approx.f32 	%f17, %f16;
	mul.f32 	%f18, %f10, %f17;
	fma.rn.f32 	%f19, %f1, %f9, %f18;
	shl.b32 	%r24, %r3, 2;
	mov.u32 	%r25, _ZZ16ContrastFeature2iPfS_E10conSubGLCM;
	add.s32 	%r4, %r25, %r24;
	st.shared.f32 	[%r4], %f19;
	bar.sync 	0;
	setp.lt.u32 	%p1, %r28, 66;
	@%p1 bra 	$L__BB1_4;
$L__BB1_1:
	shr.u32 	%r6, %r28, 1;
	setp.ge.u32 	%p2, %r3, %r6;
	@%p2 bra 	$L__BB1_3;
	shl.b32 	%r26, %r6, 2;
	add.s32 	%r27, %r4, %r26;
	ld.shared.f32 	%f20, [%r27];
	ld.shared.f32 	%f21, [%r4];
	add.f32 	%f22, %f20, %f21;
	st.shared.f32 	[%r4], %f22;
$L__BB1_3:
	bar.sync 	0;
	setp.gt.u32 	%p3, %r28, 131;
	mov.u32 	%r28, %r6;
	@%p3 bra 	$L__BB1_1;
$L__BB1_4:
	setp.gt.u32 	%p4, %r3, 31;
	@%p4 bra 	$L__BB1_7;
	ld.volatile.shared.f32 	%f23, [%r4+128];
	ld.volatile.shared.f32 	%f24, [%r4];
	add.f32 	%f25, %f23, %f24;
	st.volatile.shared.f32 	[%r4], %f25;
	ld.volatile.shared.f32 	%f26, [%r4+64];
	ld.volatile.shared.f32 	%f27, [%r4];
	add.f32 	%f28, %f26, %f27;
	st.volatile.shared.f32 	[%r4], %f28;
	ld.volatile.shared.f32 	%f29, [%r4+32];
	ld.volatile.shared.f32 	%f30, [%r4];
	add.f32 	%f31, %f29, %f30;
	st.volatile.shared.f32 	[%r4], %f31;
	ld.volatile.shared.f32 	%f32, [%r4+16];
	ld.volatile.shared.f32 	%f33, [%r4];
	add.f32 	%f34, %f32, %f33;
	st.volatile.shared.f32 	[%r4], %f34;
	ld.volatile.shared.f32 	%f35, [%r4+8];
	ld.volatile.shared.f32 	%f36, [%r4];
	add.f32 	%f37, %f35, %f36;
	st.volatile.shared.f32 	[%r4], %f37;
	ld.volatile.shared.f32 	%f38, [%r4+4];
	ld.volatile.shared.f32 	%f39, [%r4];
	add.f32 	%f40, %f38, %f39;
	st.volatile.shared.f32 	[%r4], %f40;
	setp.ne.s32 	%p5, %r3, 1;
	@%p5 bra 	$L__BB1_7;
	ld.shared.f32 	%f41, [_ZZ16ContrastFeature2iPfS_E10conSubGLCM];
	mul.f32 	%f42, %f41, 0f3E800000;
	cvta.to.global.u64 	%rd8, %rd1;
	mul.wide.u32 	%rd9, %r1, 4;
	add.s64 	%rd10, %rd8, %rd9;
	st.global.f32 	[%rd10], %f42;
$L__BB1_7:
	ret;

}
	// .globl	_Z15EntropyFeature2iPfS_
.visible .entry _Z15EntropyFeature2iPfS_(
	.param .u32 _Z15EntropyFeature2iPfS__param_0,
	.param .u64 .ptr .align 1 _Z15EntropyFeature2iPfS__param_1,
	.param .u64 .ptr .align 1 _Z15EntropyFeature2iPfS__param_2
)
{
	.reg .pred 	%p<6>;
	.reg .b32 	%r<16>;
	.reg .b32 	%f<34>;
	.reg .b64 	%rd<11>;
	// demoted variable
	.shared .align 4 .b8 _ZZ15EntropyFeature2iPfS_E10conSubGLCM[512];
	ld.param.u64 	%rd2, [_Z15EntropyFeature2iPfS__param_1];
	ld.param.u64 	%rd1, [_Z15EntropyFeature2iPfS__param_2];
	cvta.to.global.u64 	%rd3, %rd2;
	mov.u32 	%r1, %ctaid.x;
	mov.u32 	%r15, %ntid.x;
	mul.lo.s32 	%r7, %r15, %r1;
	shl.b32 	%r8, %r7, 1;
	mov.u32 	%r3, %tid.x;
	add.s32 	%r9, %r8, %r3;
	mul.wide.u32 	%rd4, %r9, 4;
	add.s64 	%rd5, %rd3, %rd4;
	ld.global.f32 	%f1, [%rd5];
	add.f32 	%f2, %f1, 0f3F800000;
	lg2.approx.f32 	%f3, %f2;
	mul.f32 	%f4, %f3, 0f3E9A209B;
	add.s32 	%r10, %r9, %r15;
	mul.wide.u32 	%rd6, %r10, 4;
	add.s64 	%rd7, %rd3, %rd6;
	ld.global.f32 	%f5, [%rd7];
	add.f32 	%f6, %f5, 0f3F800000;
	lg2.approx.f32 	%f7, %f6;
	mul.f32 	%f8, %f7, 0f3E9A209B;
	mul.f32 	%f9, %f5, %f8;
	fma.rn.f32 	%f10, %f1, %f4, %f9;
	shl.b32 	%r11, %r3, 2;
	mov.u32 	%r12, _ZZ15EntropyFeature2iPfS_E10conSubGLCM;
	add.s32 	%r4, %r12, %r11;
	st.shared.f32 	[%r4], %f10;
	bar.sync 	0;
	setp.lt.u32 	%p1, %r15, 66;
	@%p1 bra 	$L__BB2_4;
$L__BB2_1:
	shr.u32 	%r6, %r15, 1;
	setp.ge.u32 	%p2, %r3, %r6;
	@%p2 bra 	$L__BB2_3;
	shl.b32 	%r13, %r6, 2;
	add.s32 	%r14, %r4, %r13;
	ld.shared.f32 	%f11, [%r14];
	ld.shared.f32 	%f12, [%r4];
	add.f32 	%f13, %f11, %f12;
	st.shared.f32 	[%r4], %f13;
$L__BB2_3:
	bar.sync 	0;
	setp.gt.u32 	%p3, %r15, 131;
	mov.u32 	%r15, %r6;
	@%p3 bra 	$L__BB2_1;
$L__BB2_4:
	setp.gt.u32 	%p4, %r3, 31;
	@%p4 bra 	$L__BB2_7;
	ld.volatile.shared.f32 	%f14, [%r4+128];
	ld.volatile.shared.f32 	%f15, [%r4];
	add.f32 	%f16, %f14, %f15;
	st.volatile.shared.f32 	[%r4], %f16;
	ld.volatile.shared.f32 	%f17, [%r4+64];
	ld.volatile.shared.f32 	%f18, [%r4];
	add.f32 	%f19, %f17, %f18;
	st.volatile.shared.f32 	[%r4], %f19;
	ld.volatile.shared.f32 	%f20, [%r4+32];
	ld.volatile.shared.f32 	%f21, [%r4];
	add.f32 	%f22, %f20, %f21;
	st.volatile.shared.f32 	[%r4], %f22;
	ld.volatile.shared.f32 	%f23, [%r4+16];
	ld.volatile.shared.f32 	%f24, [%r4];
	add.f32 	%f25, %f23, %f24;
	st.volatile.shared.f32 	[%r4], %f25;
	ld.volatile.shared.f32 	%f26, [%r4+8];
	ld.volatile.shared.f32 	%f27, [%r4];
	add.f32 	%f28, %f26, %f27;
	st.volatile.shared.f32 	[%r4], %f28;
	ld.volatile.shared.f32 	%f29, [%r4+4];
	ld.volatile.shared.f32 	%f30, [%r4];
	add.f32 	%f31, %f29, %f30;
	st.volatile.shared.f32 	[%r4], %f31;
	setp.ne.s32 	%p5, %r3, 1;
	@%p5 bra 	$L__BB2_7;
	ld.shared.f32 	%f32, [_ZZ15EntropyFeature2iPfS_E10conSubGLCM];
	mul.f32 	%f33, %f32, 0f3E800000;
	cvta.to.global.u64 	%rd8, %rd1;
	mul.wide.u32 	%rd9, %r1, 4;
	add.s64 	%rd10, %rd8, %rd9;
	st.global.f32 	[%rd10], %f33;
$L__BB2_7:
	ret;

}
	// .globl	_Z19HomogeneityFeature2iPfS_
.visible .entry _Z19HomogeneityFeature2iPfS_(
	.param .u32 _Z19HomogeneityFeature2iPfS__param_0,
	.param .u64 .ptr .align 1 _Z19HomogeneityFeature2iPfS__param_1,
	.param .u64 .ptr .align 1 _Z19HomogeneityFeature2iPfS__param_2
)
{
	.reg .pred 	%p<6>;
	.reg .b32 	%r<30>;
	.reg .b32 	%f<46>;
	.reg .b64 	%rd<11>;
	// demoted variable
	.shared .align 4 .b8 _ZZ19HomogeneityFeature2iPfS_E10homSubGLCM[512];
	ld.param.u32 	%r7, [_Z19HomogeneityFeature2iPfS__param_0];
	ld.param.u64 	%rd2, [_Z19HomogeneityFeature2iPfS__param_1];
	ld.param.u64 	%rd1, [_Z19HomogeneityFeature2iPfS__param_2];
	cvta.to.global.u64 	%rd3, %rd2;
	mov.u32 	%r1, %ctaid.x;
	mov.u32 	%r29, %ntid.x;
	mul.lo.s32 	%r8, %r29, %r1;
	shl.b32 	%r9, %r8, 1;
	mov.u32 	%r3, %tid.x;
	add.s32 	%r10, %r9, %r3;
	mul.wide.u32 	%rd4, %r10, 4;
	add.s64 	%rd5, %rd3, %rd4;
	ld.global.f32 	%f1, [%rd5];
	div.u32 	%r11, %r3, %r7;
	mul.lo.s32 	%r12, %r11, %r7;
	sub.s32 	%r13, %r3, %r12;
	sub.s32 	%r14, %r13, %r11;
	cvt.rn.f32.s32 	%f2, %r14;
	cvt.rn.f32.s32 	%f3, %r7;
	mul.lo.s32 	%r15, %r7, %r7;
	div.u32 	%r16, %r3, %r15;
	cvt.rn.f32.u32 	%f4, %r16;
	fma.rn.f32 	%f5, %f3, %f4, %f2;
	abs.f32 	%f6, %f5;
	lg2.approx.f32 	%f7, %f6;
	add.f32 	%f8, %f7, %f7;
	ex2.approx.f32 	%f9, %f8;
	add.f32 	%f10, %f9, 0f3F800000;
	div.rn.f32 	%f11, %f1, %f10;
	add.s32 	%r17, %r10, %r29;
	mul.wide.u32 	%rd6, %r17, 4;
	add.s64 	%rd7, %rd3, %rd6;
	ld.global.f32 	%f12, [%rd7];
	add.s32 	%r18, %r3, %r29;
	rem.u32 	%r19, %r18, %r7;
	div.u32 	%r20, %r29, %r7;
	add.s32 	%r21, %r3, %r20;
	sub.s32 	%r22, %r19, %r21;
	cvt.rn.f32.s32 	%f13, %r22;
	div.u32 	%r23, %r29, %r15;
	add.s32 	%r24, %r23, %r3;
	cvt.rn.f32.u32 	%f14, %r24;
	fma.rn.f32 	%f15, %f3, %f14, %f13;
	abs.f32 	%f16, %f15;
	lg2.approx.f32 	%f17, %f16;
	add.f32 	%f18, %f17, %f17;
	ex2.approx.f32 	%f19, %f18;
	add.f32 	%f20, %f19, 0f3F800000;
	div.rn.f32 	%f21, %f12, %f20;
	add.f32 	%f22, %f11, %f21;
	shl.b32 	%r25, %r3, 2;
	mov.u32 	%r26, _ZZ19HomogeneityFeature2iPfS_E10homSubGLCM;
	add.s32 	%r4, %r26, %r25;
	st.shared.f32 	[%r4], %f22;
	bar.sync 	0;
	setp.lt.u32 	%p1, %r29, 66;
	@%p1 bra 	$L__BB3_4;
$L__BB3_1:
	shr.u32 	%r6, %r29, 1;
	setp.ge.u32 	%p2, %r3, %r6;
	@%p2 bra 	$L__BB3_3;
	shl.b32 	%r27, %r6, 2;
	add.s32 	%r28, %r4, %r27;
	ld.shared.f32 	%f23, [%r28];
	ld.shared.f32 	%f24, [%r4];
	add.f32 	%f25, %f23, %f24;
	st.shared.f32 	[%r4], %f25;
$L__BB3_3:
	bar.sync 	0;
	setp.gt.u32 	%p3, %r29, 131;
	mov.u32 	%r29, %r6;
	@%p3 bra 	$L__BB3_1;
$L__BB3_4:
	setp.gt.u32 	%p4, %r3, 31;
	@%p4 bra 	$L__BB3_6;
	ld.volatile.shared.f32 	%f26, [%r4+128];
	ld.volatile.shared.f32 	%f27, [%r4];
	add.f32 	%f28, %f26, %f27;
	st.volatile.shared.f32 	[%r4], %f28;
	ld.volatile.shared.f32 	%f29, [%r4+64];
	ld.volatile.shared.f32 	%f30, [%r4];
	add.f32 	%f31, %f29, %f30;
	st.volatile.shared.f32 	[%r4], %f31;
	ld.volatile.shared.f32 	%f32, [%r4+32];
	ld.volatile.shared.f32 	%f33, [%r4];
	add.f32 	%f34, %f32, %f33;
	st.volatile.shared.f32 	[%r4], %f34;
	ld.volatile.shared.f32 	%f35, [%r4+16];
	ld.volatile.shared.f32 	%f36, [%r4];
	add.f32 	%f37, %f35, %f36;
	st.volatile.shared.f32 	[%r4], %f37;
	ld.volatile.shared.f32 	%f38, [%r4+8];
	ld.volatile.shared.f32 	%f39, [%r4];
	add.f32 	%f40, %f38, %f39;
	st.volatile.shared.f32 	[%r4], %f40;
	ld.volatile.shared.f32 	%f41, [%r4+4];
	ld.volatile.shared.f32 	%f42, [%r4];
	add.f32 	%f43, %f41, %f42;
	st.volatile.shared.f32 	[%r4], %f43;
$L__BB3_6:
	bar.sync 	0;
	setp.ne.s32 	%p5, %r3, 1;
	@%p5 bra 	$L__BB3_8;
	ld.shared.f32 	%f44, [_ZZ19HomogeneityFeature2iPfS_E10homSubGLCM];
	mul.f32 	%f45, %f44, 0f3E800000;
	cvta.to.global.u64 	%rd8, %rd1;
	mul.wide.u32 	%rd9, %r1, 4;
	add.s64 	%rd10, %rd8, %rd9;
	st.global.f32 	[%rd10], %f45;
$L__BB3_8:
	ret;

}
	// .globl	_Z14CalculateMeanXiPfS_
.visible .entry _Z14CalculateMeanXiPfS_(
	.param .u32 _Z14CalculateMeanXiPfS__param_0,
	.param .u64 .ptr .align 1 _Z14CalculateMeanXiPfS__param_1,
	.param .u64 .ptr .align 1 _Z14CalculateMeanXiPfS__param_2
)
{
	.reg .pred 	%p<3>;
	.reg .b32 	%r<103>;
	.reg .b32 	%f<14>;
	.reg .b64 	%rd<15>;
	// demoted variable
	.shared .align 4 .b8 _ZZ14CalculateMeanXiPfS_E10localGLCM1[256];
	// demoted variable
	.shared .align 4 .b8 _ZZ14CalculateMeanXiPfS_E10localGLCM2[256];
	// demoted variable
	.shared .align 4 .b8 _ZZ14CalculateMeanXiPfS_E10localGLCM3[256];
	// demoted variable
	.shared .align 4 .b8 _ZZ14CalculateMeanXiPfS_E10localGLCM4[256];
	ld.param.u32 	%r7, [_Z14CalculateMeanXiPfS__param_0];
	ld.param.u64 	%rd2, [_Z14CalculateMeanXiPfS__param_1];
	ld.param.u64 	%rd1, [_Z14CalculateMeanXiPfS__param_2];
	cvta.to.global.u64 	%rd3, %rd2;
	mov.u32 	%r1, %ctaid.x;
	mov.u32 	%r8, %ntid.x;
	mul.lo.s32 	%r9, %r8, %r1;
	shl.b32 	%r10, %r9, 2;
	mov.u32 	%r2, %tid.x;
	add.s32 	%r11, %r10, %r2;
	mul.wide.u32 	%rd4, %r11, 4;
	add.s64 	%rd5, %rd3, %rd4;
	ld.global.f32 	%f1, [%rd5];
	rem.u32 	%r12, %r2, %r7;
	add.s32 	%r13, %r12, 1;
	cvt.rn.f32.u32 	%f2, %r13;
	mul.f32 	%f3, %f1, %f2;
	cvt.rzi.s32.f32 	%r14, %f3;
	shl.b32 	%r15, %r2, 2;
	mov.u32 	%r16, _ZZ14CalculateMeanXiPfS_E10localGLCM1;
	add.s32 	%r3, %r16, %r15;
	st.shared.u32 	[%r3], %r14;
	add.s32 	%r17, %r11, %r8;
	mul.wide.u32 	%rd6, %r17, 4;
	add.s64 	%rd7, %rd3, %rd6;
	ld.global.f32 	%f4, [%rd7];
	mul.f32 	%f5, %f4, %f2;
	cvt.rzi.s32.f32 	%r18, %f5;
	mov.u32 	%r19, _ZZ14CalculateMeanXiPfS_E10localGLCM2;
	add.s32 	%r4, %r19, %r15;
	st.shared.u32 	[%r4], %r18;
	add.s32 	%r20, %r17, %r8;
	mul.wide.u32 	%rd8, %r20, 4;
	add.s64 	%rd9, %rd3, %rd8;
	ld.global.f32 	%f6, [%rd9];
	mul.f32 	%f7, %f6, %f2;
	cvt.rzi.s32.f32 	%r21, %f7;
	mov.u32 	%r22, _ZZ14CalculateMeanXiPfS_E10localGLCM3;
	add.s32 	%r5, %r22, %r15;
	st.shared.u32 	[%r5], %r21;
	add.s32 	%r23, %r20, %r8;
	mul.wide.u32 	%rd10, %r23, 4;
	add.s64 	%rd11, %rd3, %rd10;
	ld.global.f32 	%f8, [%rd11];
	mul.f32 	%f9, %f8, %f2;
	cvt.rzi.s32.f32 	%r24, %f9;
	mov.u32 	%r25, _ZZ14CalculateMeanXiPfS_E10localGLCM4;
	add.s32 	%r6, %r25, %r15;
	st.shared.u32 	[%r6], %r24;
	bar.sync 	0;
	setp.gt.u32 	%p1, %r2, 31;
	@%p1 bra 	$L__BB4_2;
	ld.volatile.shared.u32 	%r26, [%r3+128];
	ld.volatile.shared.u32 	%r27, [%r3];
	add.s32 	%r28, %r27, %r26;
	st.volatile.shared.u32 	[%r3], %r28;
	ld.volatile.shared.u32 	%r29, [%r3+64];
	ld.volatile.shared.u32 	%r30, [%r3];
	add.s32 	%r31, %r30, %r29;
	st.volatile.shared.u32 	[%r3], %r31;
	ld.volatile.shared.u32 	%r32, [%r3+32];
	ld.volatile.shared.u32 	%r33, [%r3];
	add.s32 	%r34, %r33, %r32;
	st.volatile.shared.u32 	[%r3], %r34;
	ld.volatile.shared.u32 	%r35, [%r3+16];
	ld.volatile.shared.u32 	%r36, [%r3];
	add.s32 	%r37, %r36, %r35;
	st.volatile.shared.u32 	[%r3], %r37;
	ld.volatile.shared.u32 	%r38, [%r3+8];
	ld.volatile.shared.u32 	%r39, [%r3];
	add.s32 	%r40, %r39, %r38;
	st.volatile.shared.u32 	[%r3], %r40;
	ld.volatile.shared.u32 	%r41, [%r3+4];
	ld.volatile.shared.u32 	%r42, [%r3];
	add.s32 	%r43, %r42, %r41;
	st.volatile.shared.u32 	[%r3], %r43;
	ld.volatile.shared.u32 	%r44, [%r4+128];
	ld.volatile.shared.u32 	%r45, [%r4];
	add.s32 	%r46, %r45, %r44;
	st.volatile.shared.u32 	[%r4], %r46;
	ld.volatile.shared.u32 	%r47, [%r4+64];
	ld.volatile.shared.u32 	%r48, [%r4];
	add.s32 	%r49, %r48, %r47;
	st.volatile.shared.u32 	[%r4], %r49;
	ld.volatile.shared.u32 	%r50, [%r4+32];
	ld.volatile.shared.u32 	%r51, [%r4];
	add.s32 	%r52, %r51, %r50;
	st.volatile.shared.u32 	[%r4], %r52;
	ld.volatile.shared.u32 	%r53, [%r4+16];
	ld.volatile.shared.u32 	%r54, [%r4];
	add.s32 	%r55, %r54, %r53;
	st.volatile.shared.u32 	[%r4], %r55;
	ld.volatile.shared.u32 	%r56, [%r4+8];
	ld.volatile.shared.u32 	%r57, [%r4];
	add.s32 	%r58, %r57, %r56;
	st.volatile.shared.u32 	[%r4], %r58;
	ld.volatile.shared.u32 	%r59, [%r4+4];
	ld.volatile.shared.u32 	%r60, [%r4];
	add.s32 	%r61, %r60, %r59;
	st.volatile.shared.u32 	[%r4], %r61;
	ld.volatile.shared.u32 	%r62, [%r5+128];
	ld.volatile.shared.u32 	%r63, [%r5];
	add.s32 	%r64, %r63, %r62;
	st.volatile.shared.u32 	[%r5], %r64;
	ld.volatile.shared.u32 	%r65, [%r5+64];
	ld.volatile.shared.u32 	%r66, [%r5];
	add.s32 	%r67, %r66, %r65;
	st.volatile.shared.u32 	[%r5], %r67;
	ld.volatile.shared.u32 	%r68, [%r5+32];
	ld.volatile.shared.u32 	%r69, [%r5];
	add.s32 	%r70, %r69, %r68;
	st.volatile.shared.u32 	[%r5], %r70;
	ld.volatile.shared.u32 	%r71, [%r5+16];
	ld.volatile.shared.u32 	%r72, [%r5];
	add.s32 	%r73, %r72, %r71;
	st.volatile.shared.u32 	[%r5], %r73;
	ld.volatile.shared.u32 	%r74, [%r5+8];
	ld.volatile.shared.u32 	%r75, [%r5];
	add.s32 	%r76, %r75, %r74;
	st.volatile.shared.u32 	[%r5], %r76;
	ld.volatile.shared.u32 	%r77, [%r5+4];
	ld.volatile.shared.u32 	%r78, [%r5];
	add.s32 	%r79, %r78, %r77;
	st.volatile.shared.u32 	[%r5], %r79;
	ld.volatile.shared.u32 	%r80, [%r6+128];
	ld.volatile.shared.u32 	%r81, [%r6];
	add.s32 	%r82, %r81, %r80;
	st.volatile.shared.u32 	[%r6], %r82;
	ld.volatile.shared.u32 	%r83, [%r6+64];
	ld.volatile.shared.u32 	%r84, [%r6];
	add.s32 	%r85, %r84, %r83;
	st.volatile.shared.u32 	[%r6], %r85;
	ld.volatile.shared.u32 	%r86, [%r6+32];
	ld.volatile.shared.u32 	%r87, [%r6];
	add.s32 	%r88, %r87, %r86;
	st.volatile.shared.u32 	[%r6], %r88;
	ld.volatile.shared.u32 	%r89, [%r6+16];
	ld.volatile.shared.u32 	%r90, [%r6];
	add.s32 	%r91, %r90, %r89;
	st.volatile.shared.u32 	[%r6], %r91;
	ld.volatile.shared.u32 	%r92, [%r6+8];
	ld.volatile.shared.u32 	%r93, [%r6];
	add.s32 	%r94, %r93, %r92;
	st.volatile.shared.u32 	[%r6], %r94;
	ld.volatile.shared.u32 	%r95, [%r6+4];
	ld.volatile.shared.u32 	%r96, [%r6];
	add.s32 	%r97, %r96, %r95;
	st.volatile.shared.u32 	[%r6], %r97;
$L__BB4_2:
	bar.sync 	0;
	setp.ne.s32 	%p2, %r2, 0;
	@%p2 bra 	$L__BB4_4;
	ld.shared.u32 	%r98, [_ZZ14CalculateMeanXiPfS_E10localGLCM1];
	cvt.rn.f32.s32 	%f10, %r98;
	shl.b32 	%r99, %r1, 2;
	cvta.to.global.u64 	%rd12, %rd1;
	mul.wide.u32 	%rd13, %r99, 4;
	add.s64 	%rd14, %rd12, %rd13;
	st.global.f32 	[%rd14], %f10;
	ld.shared.u32 	%r100, [_ZZ14CalculateMeanXiPfS_E10localGLCM2];
	cvt.rn.f32.s32 	%f11, %r100;
	st.global.f32 	[%rd14+4], %f11;
	ld.shared.u32 	%r101, [_ZZ14CalculateMeanXiPfS_E10localGLCM3];
	cvt.rn.f32.s32 	%f12, %r101;
	st.global.f32 	[%rd14+8], %f12;
	ld.shared.u32 	%r102, [_ZZ14CalculateMeanXiPfS_E10localGLCM4];
	cvt.rn.f32.s32 	%f13, %r102;
	st.global.f32 	[%rd14+12], %f13;
$L__BB4_4:
	ret;

}
	// .globl	_Z14CalculateMeanYiPfS_
.visible .entry _Z14CalculateMeanYiPfS_(
	.param .u32 _Z14CalculateMeanYiPfS__param_0,
	.param .u64 .ptr .align 1 _Z14CalculateMeanYiPfS__param_1,
	.param .u64 .ptr .align 1 _Z14CalculateMeanYiPfS__param_2
)
{
	.reg .pred 	%p<3>;
	.reg .b32 	%r<104>;
	.reg .b32 	%f<19>;
	.reg .b64 	%rd<15>;
	// demoted variable
	.shared .align 4 .b8 _ZZ14CalculateMeanYiPfS_E10localGLCM1[256];
	// demoted variable
	.shared .align 4 .b8 _ZZ14CalculateMeanYiPfS_E10localGLCM2[256];
	// demoted variable
	.shared .align 4 .b8 _ZZ14CalculateMeanYiPfS_E10localGLCM3[256];
	// demoted variable
	.shared .align 4 .b8 _ZZ14CalculateMeanYiPfS_E10localGLCM4[256];
	ld.param.u32 	%r7, [_Z14CalculateMeanYiPfS__param_0];
	ld.param.u64 	%rd2, [_Z14CalculateMeanYiPfS__param_1];
	ld.param.u64 	%rd1, [_Z14CalculateMeanYiPfS__param_2];
	cvta.to.global.u64 	%rd3, %rd2;
	mov.u32 	%r1, %ctaid.x;
	mov.u32 	%r8, %ntid.x;
	mul.lo.s32 	%r9, %r8, %r1;
	shl.b32 	%r10, %r9, 2;
	mov.u32 	%r2, %tid.x;
	add.s32 	%r11, %r10, %r2;
	mul.wide.u32 	%rd4, %r11, 4;
	add.s64 	%rd5, %rd3, %rd4;
	ld.global.f32 	%f1, [%rd5];
	div.u32 	%r12, %r2, %r7;
	cvt.rn.f32.u32 	%f2, %r12;
	mul.lo.s32 	%r13, %r7, %r7;
	div.u32 	%r14, %r2, %r13;
	cvt.rn.f32.u32 	%f3, %r14;
	cvt.rn.f32.s32 	%f4, %r7;
	mul.f32 	%f5, %f4, %f3;
	sub.f32 	%f6, %f2, %f5;
	add.f32 	%f7, %f6, 0f3F800000;
	mul.f32 	%f8, %f1, %f7;
	cvt.rzi.s32.f32 	%r15, %f8;
	shl.b32 	%r16, %r2, 2;
	mov.u32 	%r17, _ZZ14CalculateMeanYiPfS_E10localGLCM1;
	add.s32 	%r3, %r17, %r16;
	st.shared.u32 	[%r3], %r15;
	add.s32 	%r18, %r11, %r8;
	mul.wide.u32 	%rd6, %r18, 4;
	add.s64 	%rd7, %rd3, %rd6;
	ld.global.f32 	%f9, [%rd7];
	mul.f32 	%f10, %f9, %f7;
	cvt.rzi.s32.f32 	%r19, %f10;
	mov.u32 	%r20, _ZZ14CalculateMeanYiPfS_E10localGLCM2;
	add.s32 	%r4, %r20, %r16;
	st.shared.u32 	[%r4], %r19;
	add.s32 	%r21, %r18, %r8;
	mul.wide.u32 	%rd8, %r21, 4;
	add.s64 	%rd9, %rd3, %rd8;
	ld.global.f32 	%f11, [%rd9];
	mul.f32 	%f12, %f11, %f7;
	cvt.rzi.s32.f32 	%r22, %f12;
	mov.u32 	%r23, _ZZ14CalculateMeanYiPfS_E10localGLCM3;
	add.s32 	%r5, %r23, %r16;
	st.shared.u32 	[%r5], %r22;
	add.s32 	%r24, %r21, %r8;
	mul.wide.u32 	%rd10, %r24, 4;
	add.s64 	%rd11, %rd3, %rd10;
	ld.global.f32 	%f13, [%rd11];
	mul.f32 	%f14, %f7, %f13;
	cvt.rzi.s32.f32 	%r25, %f14;
	mov.u32 	%r26, _ZZ14CalculateMeanYiPfS_E10localGLCM4;
	add.s32 	%r6, %r26, %r16;
	st.shared.u32 	[%r6], %r25;
	bar.sync 	0;
	setp.gt.u32 	%p1, %r2, 31;
	@%p1 bra 	$L__BB5_2;
	ld.volatile.shared.u32 	%r27, [%r3+128];
	ld.volatile.shared.u32 	%r28, [%r3];
	add.s32 	%r29, %r28, %r27;
	st.volatile.shared.u32 	[%r3], %r29;
	ld.volatile.shared.u32 	%r30, [%r3+64];
	ld.volatile.shared.u32 	%r31, [%r3];
	add.s32 	%r32, %r31, %r30;
	st.volatile.shared.u32 	[%r3], %r32;
	ld.volatile.shared.u32 	%r33, [%r3+32];
	ld.volatile.shared.u32 	%r34, [%r3];
	add.s32 	%r35, %r34, %r33;
	st.volatile.shared.u32 	[%r3], %r35;
	ld.volatile.shared.u32 	%r36, [%r3+16];
	ld.volatile.shared.u32 	%r37, [%r3];
	add.s32 	%r38, %r37, %r36;
	st.volatile.shared.u32 	[%r3], %r38;
	ld.volatile.shared.u32 	%r39, [%r3+8];
	ld.volatile.shared.u32 	%r40, [%r3];
	add.s32 	%r41, %r40, %r39;
	st.volatile.shared.u32 	[%r3], %r41;
	ld.volatile.shared.u32 	%r42, [%r3+4];
	ld.volatile.shared.u32 	%r43, [%r3];
	add.s32 	%r44, %r43, %r42;
	st.volatile.shared.u32 	[%r3], %r44;
	ld.volatile.shared.u32 	%r45, [%r4+128];
	ld.volatile.shared.u32 	%r46, [%r4];
	add.s32 	%r47, %r46, %r45;
	st.volatile.shared.u32 	[%r4], %r47;
	ld.volatile.shared.u32 	%r48, [%r4+64];
	ld.volatile.shared.u32 	%r49, [%r4];
	add.s32 	%r50, %r49, %r48;
	st.volatile.shared.u32 	[%r4], %r50;
	ld.volatile.shared.u32 	%r51, [%r4+32];
	ld.volatile.shared.u32 	%r52, [%r4];
	add.s32 	%r53, %r52, %r51;
	st.volatile.shared.u32 	[%r4], %r53;
	ld.volatile.shared.u32 	%r54, [%r4+16];
	ld.volatile.shared.u32 	%r55, [%r4];
	add.s32 	%r56, %r55, %r54;
	st.volatile.shared.u32 	[%r4], %r56;
	ld.volatile.shared.u32 	%r57, [%r4+8];
	ld.volatile.shared.u32 	%r58, [%r4];
	add.s32 	%r59, %r58, %r57;
	st.volatile.shared.u32 	[%r4], %r59;
	ld.volatile.shared.u32 	%r60, [%r4+4];
	ld.volatile.shared.u32 	%r61, [%r4];
	add.s32 	%r62, %r61, %r60;
	st.volatile.shared.u32 	[%r4], %r62;
	ld.volatile.shared.u32 	%r63, [%r5+128];
	ld.volatile.shared.u32 	%r64, [%r5];
	add.s32 	%r65, %r64, %r63;
	st.volatile.shared.u32 	[%r5], %r65;
	ld.volatile.shared.u32 	%r66, [%r5+64];
	ld.volatile.shared.u32 	%r67, [%r5];
	add.s32 	%r68, %r67, %r66;
	st.volatile.shared.u32 	[%r5], %r68;
	ld.volatile.shared.u32 	%r69, [%r5+32];
	ld.volatile.shared.u32 	%r70, [%r5];
	add.s32 	%r71, %r70, %r69;
	st.volatile.shared.u32 	[%r5], %r71;
	ld.volatile.shared.u32 	%r72, [%r5+16];
	ld.volatile.shared.u32 	%r73, [%r5];
	add.s32 	%r74, %r73, %r72;
	st.volatile.shared.u32 	[%r5], %r74;
	ld.volatile.shared.u32 	%r75, [%r5+8];
	ld.volatile.shared.u32 	%r76, [%r5];
	add.s32 	%r77, %r76, %r75;
	st.volatile.shared.u32 	[%r5], %r77;
	ld.volatile.shared.u32 	%r78, [%r5+4];
	ld.volatile.shared.u32 	%r79, [%r5];
	add.s32 	%r80, %r79, %r78;
	st.volatile.shared.u32 	[%r5], %r80;
	ld.volatile.shared.u32 	%r81, [%r6+128];
	ld.volatile.shared.u32 	%r82, [%r6];
	add.s32 	%r83, %r82, %r81;
	st.volatile.shared.u32 	[%r6], %r83;
	ld.volatile.shared.u32 	%r84, [%r6+64];
	ld.volatile.shared.u32 	%r85, [%r6];
	add.s32 	%r86, %r85, %r84;
	st.volatile.shared.u32 	[%r6], %r86;
	ld.volatile.shared.u32 	%r87, [%r6+32];
	ld.volatile.shared.u32 	%r88, [%r6];
	add.s32 	%r89, %r88, %r87;
	st.volatile.shared.u32 	[%r6], %r89;
	ld.volatile.shared.u32 	%r90, [%r6+16];
	ld.volatile.shared.u32 	%r91, [%r6];
	add.s32 	%r92, %r91, %r90;
	st.volatile.shared.u32 	[%r6], %r92;
	ld.volatile.shared.u32 	%r93, [%r6+8];
	ld.volatile.shared.u32 	%r94, [%r6];
	add.s32 	%r95, %r94, %r93;
	st.volatile.shared.u32 	[%r6], %r95;
	ld.volatile.shared.u32 	%r96, [%r6+4];
	ld.volatile.shared.u32 	%r97, [%r6];
	add.s32 	%r98, %r97, %r96;
	st.volatile.shared.u32 	[%r6], %r98;
$L__BB5_2:
	bar.sync 	0;
	setp.ne.s32 	%p2, %r2, 0;
	@%p2 bra 	$L__BB5_4;
	ld.shared.u32 	%r99, [_ZZ14CalculateMeanYiPfS_E10localGLCM1];
	cvt.rn.f32.s32 	%f15, %r99;
	shl.b32 	%r100, %r1, 2;
	cvta.to.global.u64 	%rd12, %rd1;
	mul.wide.u32 	%rd13, %r100, 4;
	add.s64 	%rd14, %rd12, %rd13;
	st.global.f32 	[%rd14], %f15;
	ld.shared.u32 	%r101, [_ZZ14CalculateMeanYiPfS_E10localGLCM2];
	cvt.rn.f32.s32 	%f16, %r101;
	st.global.f32 	[%rd14+4], %f16;
	ld.shared.u32 	%r102, [_ZZ14CalculateMeanYiPfS_E10localGLCM3];
	cvt.rn.f32.s32 	%f17, %r102;
	st.global.f32 	[%rd14+8], %f17;
	ld.shared.u32 	%r103, [_ZZ14CalculateMeanYiPfS_E10localGLCM4];
	cvt.rn.f32.s32 	%f18, %r103;
	st.global.f32 	[%rd14+12], %f18;
$L__BB5_4:
	ret;

}
	// .globl	_Z14CalculateStddXiPfS_S_
.visible .entry _Z14CalculateStddXiPfS_S_(
	.param .u32 _Z14CalculateStddXiPfS_S__param_0,
	.param .u64 .ptr .align 1 _Z14CalculateStddXiPfS_S__param_1,
	.param .u64 .ptr .align 1 _Z14CalculateStddXiPfS_S__param_2,
	.param .u64 .ptr .align 1 _Z14CalculateStddXiPfS_S__param_3
)
{
	.reg .pred 	%p<3>;
	.reg .b32 	%r<22>;
	.reg .b32 	%f<110>;
	.reg .b64 	%rd<19>;
	// demoted variable
	.shared .align 4 .b8 _ZZ14CalculateStddXiPfS_S_E10localGLCM1[256];
	// demoted variable
	.shared .align 4 .b8 _ZZ14CalculateStddXiPfS_S_E10localGLCM2[256];
	// demoted variable
	.shared .align 4 .b8 _ZZ14CalculateStddXiPfS_S_E10localGLCM3[256];
	// demoted variable
	.shared .align 4 .b8 _ZZ14CalculateStddXiPfS_S_E10localGLCM4[256];
	ld.param.u32 	%r7, [_Z14CalculateStddXiPfS_S__param_0];
	ld.param.u64 	%rd2, [_Z14CalculateStddXiPfS_S__param_1];
	ld.param.u64 	%rd3, [_Z14CalculateStddXiPfS_S__param_2];
	ld.param.u64 	%rd1, [_Z14CalculateStddXiPfS_S__param_3];
	cvta.to.global.u64 	%rd4, %rd3;
	cvta.to.global.u64 	%rd5, %rd2;
	mov.u32 	%r8, %ctaid.x;
	mov.u32 	%r9, %ntid.x;
	mul.lo.s32 	%r10, %r9, %r8;
	shl.b32 	%r11, %r10, 2;
	mov.u32 	%r1, %tid.x;
	add.s32 	%r12, %r11, %r1;
	mul.wide.u32 	%rd6, %r12, 4;
	add.s64 	%rd7, %rd5, %rd6;
	ld.global.f32 	%f1, [%rd7];
	shl.b32 	%r2, %r8, 2;
	mul.wide.u32 	%rd8, %r2, 4;
	add.s64 	%rd9, %rd4, %rd8;
	ld.global.f32 	%f2, [%rd9];
	rem.u32 	%r13, %r1, %r7;
	cvt.rn.f32.u32 	%f3, %r13;
	sub.f32 	%f4, %f2, %f3;
	add.f32 	%f5, %f4, 0fBF800000;
	lg2.approx.f32 	%f6, %f5;
	add.f32 	%f7, %f6, %f6;
	ex2.approx.f32 	%f8, %f7;
	mul.f32 	%f9, %f1, %f8;
	shl.b32 	%r14, %r1, 2;
	mov.u32 	%r15, _ZZ14CalculateStddXiPfS_S_E10localGLCM1;
	add.s32 	%r3, %r15, %r14;
	st.shared.f32 	[%r3], %f9;
	add.s32 	%r16, %r12, %r9;
	mul.wide.u32 	%rd10, %r16, 4;
	add.s64 	%rd11, %rd5, %rd10;
	ld.global.f32 	%f10, [%rd11];
	ld.global.f32 	%f11, [%rd9+4];
	sub.f32 	%f12, %f11, %f3;
	add.f32 	%f13, %f12, 0fBF800000;
	lg2.approx.f32 	%f14, %f13;
	add.f32 	%f15, %f14, %f14;
	ex2.approx.f32 	%f16, %f15;
	mul.f32 	%f17, %f10, %f16;
	mov.u32 	%r17, _ZZ14CalculateStddXiPfS_S_E10localGLCM2;
	add.s32 	%r4, %r17, %r14;
	st.shared.f32 	[%r4], %f17;
	add.s32 	%r18, %r16, %r9;
	mul.wide.u32 	%rd12, %r18, 4;
	add.s64 	%rd13, %rd5, %rd12;
	ld.global.f32 	%f18, [%rd13];
	ld.global.f32 	%f19, [%rd9+8];
	sub.f32 	%f20, %f19, %f3;
	add.f32 	%f21, %f20, 0fBF800000;
	lg2.approx.f32 	%f22, %f21;
	add.f32 	%f23, %f22, %f22;
	ex2.approx.f32 	%f24, %f23;
	mul.f32 	%f25, %f18, %f24;
	mov.u32 	%r19, _ZZ14CalculateStddXiPfS_S_E10localGLCM3;
	add.s32 	%r5, %r19, %r14;
	st.shared.f32 	[%r5], %f25;
	add.s32 	%r20, %r18, %r9;
	mul.wide.u32 	%rd14, %r20, 4;
	add.s64 	%rd15, %rd5, %rd14;
	ld.global.f32 	%f26, [%rd15];
	ld.global.f32 	%f27, [%rd9+12];
	sub.f32 	%f28, %f27, %f3;
	add.f32 	%f29, %f28, 0fBF800000;
	lg2.approx.f32 	%f30, %f29;
	add.f32 	%f31, %f30, %f30;
	ex2.approx.f32 	%f32, %f31;
	mul.f32 	%f33, %f26, %f32;
	mov.u32 	%r21, _ZZ14CalculateStddXiPfS_S_E10localGLCM4;
	add.s32 	%r6, %r21, %r14;
	st.shared.f32 	[%r6], %f33;
	setp.gt.u32 	%p1, %r1, 31;
	@%p1 bra 	$L__BB6_2;
	ld.volatile.shared.f32 	%f34, [%r3+128];
	ld.volatile.shared.f32 	%f35, [%r3];
	add.f32 	%f36, %f34, %f35;
	st.volatile.shared.f32 	[%r3], %f36;
	ld.volatile.shared.f32 	%f37, [%r3+64];
	ld.volatile.shared.f32 	%f38, [%r3];
	add.f32 	%f39, %f37, %f38;
	st.volatile.shared.f32 	[%r3], %f39;
	ld.volatile.shared.f32 	%f40, [%r3+32];
	ld.volatile.shared.f32 	%f41, [%r3];
	add.f32 	%f42, %f40, %f41;
	st.volatile.shared.f32 	[%r3], %f42;
	ld.volatile.shared.f32 	%f43, [%r3+16];
	ld.volatile.shared.f32 	%f44, [%r3];
	add.f32 	%f45, %f43, %f44;
	st.volatile.shared.f32 	[%r3], %f45;
	ld.volatile.shared.f32 	%f46, [%r3+8];
	ld.volatile.shared.f32 	%f47, [%r3];
	add.f32 	%f48, %f46, %f47;
	st.volatile.shared.f32 	[%r3], %f48;
	ld.volatile.shared.f32 	%f49, [%r3+4];
	ld.volatile.shared.f32 	%f50, [%r3];
	add.f32 	%f51, %f49, %f50;
	st.volatile.shared.f32 	[%r3], %f51;
	ld.volatile.shared.f32 	%f52, [%r4+128];
	ld.volatile.shared.f32 	%f53, [%r4];
	add.f32 	%f54, %f52, %f53;
	st.volatile.shared.f32 	[%r4], %f54;
	ld.volatile.shared.f32 	%f55, [%r4+64];
	ld.volatile.shared.f32 	%f56, [%r4];
	add.f32 	%f57, %f55, %f56;
	st.volatile.shared.f32 	[%r4], %f57;
	ld.volatile.shared.f32 	%f58, [%r4+32];
	ld.volatile.shared.f32 	%f59, [%r4];
	add.f32 	%f60, %f58, %f59;
	st.volatile.shared.f32 	[%r4], %f60;
	ld.volatile.shared.f32 	%f61, [%r4+16];
	ld.volatile.shared.f32 	%f62, [%r4];
	add.f32 	%f63, %f61, %f62;
	st.volatile.shared.f32 	[%r4], %f63;
	ld.volatile.shared.f32 	%f64, [%r4+8];
	ld.volatile.shared.f32 	%f65, [%r4];
	add.f32 	%f66, %f64, %f65;
	st.volatile.shared.f32 	[%r4], %f66;
	ld.volatile.shared.f32 	%f67, [%r4+4];
	ld.volatile.shared.f32 	%f68, [%r4];
	add.f32 	%f69, %f67, %f68;
	st.volatile.shared.f32 	[%r4], %f69;
	ld.volatile.shared.f32 	%f70, [%r5+128];
	ld.volatile.shared.f32 	%f71, [%r5];
	add.f32 	%f72, %f70, %f71;
	st.volatile.shared.f32 	[%r5], %f72;
	ld.volatile.shared.f32 	%f73, [%r5+64];
	ld.volatile.shared.f32 	%f74, [%r5];
	add.f32 	%f75, %f73, %f74;
	st.volatile.shared.f32 	[%r5], %f75;
	ld.volatile.shared.f32 	%f76, [%r5+32];
	ld.volatile.shared.f32 	%f77, [%r5];
	add.f32 	%f78, %f76, %f77;
	st.volatile.shared.f32 	[%r5], %f78;
	ld.volatile.shared.f32 	%f79, [%r5+16];
	ld.volatile.shared.f32 	%f80, [%r5];
	add.f32 	%f81, %f79, %f80;
	st.volatile.shared.f32 	[%r5], %f81;
	ld.volatile.shared.f32 	%f82, [%r5+8];
	ld.volatile.shared.f32 	%f83, [%r5];
	add.f32 	%f84, %f82, %f83;
	st.volatile.shared.f32 	[%r5], %f84;
	ld.volatile.shared.f32 	%f85, [%r5+4];
	ld.volatile.shared.f32 	%f86, [%r5];
	add.f32 	%f87, %f85, %f86;
	st.volatile.shared.f32 	[%r5], %f87;
	ld.volatile.shared.f32 	%f88, [%r6+128];
	ld.volatile.shared.f32 	%f89, [%r6];
	add.f32 	%f90, %f88, %f89;
	st.volatile.shared.f32 	[%r6], %f90;
	ld.volatile.shared.f32 	%f91, [%r6+64];
	ld.volatile.shared.f32 	%f92, [%r6];
	add.f32 	%f93, %f91, %f92;
	st.volatile.shared.f32 	[%r6], %f93;
	ld.volatile.shared.f32 	%f94, [%r6+32];
	ld.volatile.shared.f32 	%f95, [%r6];
	add.f32 	%f96, %f94, %f95;
	st.volatile.shared.f32 	[%r6], %f96;
	ld.volatile.shared.f32 	%f97, [%r6+16];
	ld.volatile.shared.f32 	%f98, [%r6];
	add.f32 	%f99, %f97, %f98;
	st.volatile.shared.f32 	[%r6], %f99;
	ld.volatile.shared.f32 	%f100, [%r6+8];
	ld.volatile.shared.f32 	%f101, [%r6];
	add.f32 	%f102, %f100, %f101;
	st.volatile.shared.f32 	[%r6], %f102;
	ld.volatile.shared.f32 	%f103, [%r6+4];
	ld.volatile.shared.f32 	%f104, [%r6];
	add.f32 	%f105, %f103, %f104;
	st.volatile.shared.f32 	[%r6], %f105;
$L__BB6_2:
	bar.sync 	0;
	setp.ne.s32 	%p2, %r1, 0;
	@%p2 bra 	$L__BB6_4;
	ld.shared.f32 	%f106, [_ZZ14CalculateStddXiPfS_S_E10localGLCM1];
	cvta.to.global.u64 	%rd16, %rd1;
	add.s64 	%rd18, %rd16, %rd8;
	st.global.f32 	[%rd18], %f106;
	ld.shared.f32 	%f107, [_ZZ14CalculateStddXiPfS_S_E10localGLCM2];
	st.global.f32 	[%rd18+4], %f107;
	ld.shared.f32 	%f108, [_ZZ14CalculateStddXiPfS_S_E10localGLCM3];
	st.global.f32 	[%rd18+8], %f108;
	ld.shared.f32 	%f109, [_ZZ14CalculateStddXiPfS_S_E10localGLCM4];
	st.global.f32 	[%rd18+12], %f109;
$L__BB6_4:
	ret;

}
	// .globl	_Z14CalculateStddYiPfS_S_
.visible .entry _Z14CalculateStddYiPfS_S_(
	.param .u32 _Z14CalculateStddYiPfS_S__param_0,
	.param .u64 .ptr .align 1 _Z14CalculateStddYiPfS_S__param_1,
	.param .u64 .ptr .align 1 _Z14CalculateStddYiPfS_S__param_2,
	.param .u64 .ptr .align 1 _Z14CalculateStddYiPfS_S__param_3
)
{
	.reg .pred 	%p<3>;
	.reg .b32 	%r<24>;
	.reg .b32 	%f<117>;
	.reg .b64 	%rd<19>;
	// demoted variable
	.shared .align 4 .b8 _ZZ14CalculateStddYiPfS_S_E10localGLCM1[256];
	// demoted variable
	.shared .align 4 .b8 _ZZ14CalculateStddYiPfS_S_E10localGLCM2[256];
	// demoted variable
	.shared .align 4 .b8 _ZZ14CalculateStddYiPfS_S_E10localGLCM3[256];
	// demoted variable
	.shared .align 4 .b8 _ZZ14CalculateStddYiPfS_S_E10localGLCM4[256];
	ld.param.u32 	%r7, [_Z14CalculateStddYiPfS_S__param_0];
	ld.param.u64 	%rd2, [_Z14CalculateStddYiPfS_S__param_1];
	ld.param.u64 	%rd3, [_Z14CalculateStddYiPfS_S__param_2];
	ld.param.u64 	%rd1, [_Z14CalculateStddYiPfS_S__param_3];
	cvta.to.global.u64 	%rd4, %rd3;
	cvta.to.global.u64 	%rd5, %rd2;
	mov.u32 	%r8, %ctaid.x;
	mov.u32 	%r9, %ntid.x;
	mul.lo.s32 	%r10, %r9, %r8;
	shl.b32 	%r11, %r10, 2;
	mov.u32 	%r1, %tid.x;
	add.s32 	%r12, %r11, %r1;
	mul.wide.u32 	%rd6, %r12, 4;
	add.s64 	%rd7, %rd5, %rd6;
	ld.global.f32 	%f1, [%rd7];
	shl.b32 	%r2, %r8, 2;
	mul.wide.u32 	%rd8, %r2, 4;
	add.s64 	%rd9, %rd4, %rd8;
	ld.global.f32 	%f2, [%rd9];
	div.u32 	%r13, %r1, %r7;
	cvt.rn.f32.u32 	%f3, %r13;
	mul.lo.s32 	%r14, %r7, %r7;
	div.u32 	%r15, %r1, %r14;
	cvt.rn.f32.u32 	%f4, %r15;
	cvt.rn.f32.s32 	%f5, %r7;
	fma.rn.f32 	%f6, %f5, %f4, %f3;
	sub.f32 	%f7, %f2, %f6;
	add.f32 	%f8, %f7, 0fBF800000;
	abs.f32 	%f9, %f8;
	lg2.approx.f32 	%f10, %f9;
	add.f32 	%f11, %f10, %f10;
	ex2.approx.f32 	%f12, %f11;
	mul.f32 	%f13, %f1, %f12;
	shl.b32 	%r16, %r1, 2;
	mov.u32 	%r17, _ZZ14CalculateStddYiPfS_S_E10localGLCM1;
	add.s32 	%r3, %r17, %r16;
	st.shared.f32 	[%r3], %f13;
	add.s32 	%r18, %r12, %r9;
	mul.wide.u32 	%rd10, %r18, 4;
	add.s64 	%rd11, %rd5, %rd10;
	ld.global.f32 	%f14, [%rd11];
	ld.global.f32 	%f15, [%rd9+4];
	sub.f32 	%f16, %f15, %f6;
	add.f32 	%f17, %f16, 0fBF800000;
	abs.f32 	%f18, %f17;
	lg2.approx.f32 	%f19, %f18;
	add.f32 	%f20, %f19, %f19;
	ex2.approx.f32 	%f21, %f20;
	mul.f32 	%f22, %f14, %f21;
	mov.u32 	%r19, _ZZ14CalculateStddYiPfS_S_E10localGLCM2;
	add.s32 	%r4, %r19, %r16;
	st.shared.f32 	[%r4], %f22;
	add.s32 	%r20, %r18, %r9;
	mul.wide.u32 	%rd12, %r20, 4;
	add.s64 	%rd13, %rd5, %rd12;
	ld.global.f32 	%f23, [%rd13];
	ld.global.f32 	%f24, [%rd9+8];
	sub.f32 	%f25, %f24, %f6;
	add.f32 	%f26, %f25, 0fBF800000;
	abs.f32 	%f27, %f26;
	lg2.approx.f32 	%f28, %f27;
	add.f32 	%f29, %f28, %f28;
	ex2.approx.f32 	%f30, %f29;
	mul.f32 	%f31, %f23, %f30;
	mov.u32 	%r21, _ZZ14CalculateStddYiPfS_S_E10localGLCM3;
	add.s32 	%r5, %r21, %r16;
	st.shared.f32 	[%r5], %f31;
	add.s32 	%r22, %r20, %r9;
	mul.wide.u32 	%rd14, %r22, 4;
	add.s64 	%rd15, %rd5, %rd14;
	ld.global.f32 	%f32, [%rd15];
	ld.global.f32 	%f33, [%rd9+12];
	sub.f32 	%f34, %f33, %f6;
	add.f32 	%f35, %f34, 0fBF800000;
	abs.f32 	%f36, %f35;
	lg2.approx.f32 	%f37, %f36;
	add.f32 	%f38, %f37, %f37;
	ex2.approx.f32 	%f39, %f38;
	mul.f32 	%f40, %f32, %f39;
	mov.u32 	%r23, _ZZ14CalculateStddYiPfS_S_E10localGLCM4;
	add.s32 	%r6, %r23, %r16;
	st.shared.f32 	[%r6], %f40;
	setp.gt.u32 	%p1, %r1, 31;
	@%p1 bra 	$L__BB7_2;
	ld.volatile.shared.f32 	%f41, [%r3+128];
	ld.volatile.shared.f32 	%f42, [%r3];
	add.f32 	%f43, %f41, %f42;
	st.volatile.shared.f32 	[%r3], %f43;
	ld.volatile.shared.f32 	%f44, [%r3+64];
	ld.volatile.shared.f32 	%f45, [%r3];
	add.f32 	%f46, %f44, %f45;
	st.volatile.shared.f32 	[%r3], %f46;
	ld.volatile.shared.f32 	%f47, [%r3+32];
	ld.volatile.shared.f32 	%f48, [%r3];
	add.f32 	%f49, %f47, %f48;
	st.volatile.shared.f32 	[%r3], %f49;
	ld.volatile.shared.f32 	%f50, [%r3+16];
	ld.volatile.shared.f32 	%f51, [%r3];
	add.f32 	%f52, %f50, %f51;
	st.volatile.shared.f32 	[%r3], %f52;
	ld.volatile.shared.f32 	%f53, [%r3+8];
	ld.volatile.shared.f32 	%f54, [%r3];
	add.f32 	%f55, %f53, %f54;
	st.volatile.shared.f32 	[%r3], %f55;
	ld.volatile.shared.f32 	%f56, [%r3+4];
	ld.volatile.shared.f32 	%f57, [%r3];
	add.f32 	%f58, %f56, %f57;
	st.volatile.shared.f32 	[%r3], %f58;
	ld.volatile.shared.f32 	%f59, [%r4+128];
	ld.volatile.shared.f32 	%f60, [%r4];
	add.f32 	%f61, %f59, %f60;
	st.volatile.shared.f32 	[%r4], %f61;
	ld.volatile.shared.f32 	%f62, [%r4+64];
	ld.volatile.shared.f32 	%f63, [%r4];
	add.f32 	%f64, %f62, %f63;
	st.volatile.shared.f32 	[%r4], %f64;
	ld.volatile.shared.f32 	%f65, [%r4+32];
	ld.volatile.shared.f32 	%f66, [%r4];
	add.f32 	%f67, %f65, %f66;
	st.volatile.shared.f32 	[%r4], %f67;
	ld.volatile.shared.f32 	%f68, [%r4+16];
	ld.volatile.shared.f32 	%f69, [%r4];
	add.f32 	%f70, %f68, %f69;
	st.volatile.shared.f32 	[%r4], %f70;
	ld.volatile.shared.f32 	%f71, [%r4+8];
	ld.volatile.shared.f32 	%f72, [%r4];
	add.f32 	%f73, %f71, %f72;
	st.volatile.shared.f32 	[%r4], %f73;
	ld.volatile.shared.f32 	%f74, [%r4+4];
	ld.volatile.shared.f32 	%f75, [%r4];
	add.f32 	%f76, %f74, %f75;
	st.volatile.shared.f32 	[%r4], %f76;
	ld.volatile.shared.f32 	%f77, [%r5+128];
	ld.volatile.shared.f32 	%f78, [%r5];
	add.f32 	%f79, %f77, %f78;
	st.volatile.shared.f32 	[%r5], %f79;
	ld.volatile.shared.f32 	%f80, [%r5+64];
	ld.volatile.shared.f32 	%f81, [%r5];
	add.f32 	%f82, %f80, %f81;
	st.volatile.shared.f32 	[%r5], %f82;
	ld.volatile.shared.f32 	%f83, [%r5+32];
	ld.volatile.shared.f32 	%f84, [%r5];
	add.f32 	%f85, %f83, %f84;
	st.volatile.shared.f32 	[%r5], %f85;
	ld.volatile.shared.f32 	%f86, [%r5+16];
	ld.volatile.shared.f32 	%f87, [%r5];
	add.f32 	%f88, %f86, %f87;
	st.volatile.shared.f32 	[%r5], %f88;
	ld.volatile.shared.f32 	%f89, [%r5+8];
	ld.volatile.shared.f32 	%f90, [%r5];
	add.f32 	%f91, %f89, %f90;
	st.volatile.shared.f32 	[%r5], %f91;
	ld.volatile.shared.f32 	%f92, [%r5+4];
	ld.volatile.shared.f32 	%f93, [%r5];
	add.f32 	%f94, %f92, %f93;
	st.volatile.shared.f32 	[%r5], %f94;
	ld.volatile.shared.f32 	%f95, [%r6+128];
	ld.volatile.shared.f32 	%f96, [%r6];
	add.f32 	%f97, %f95, %f96;
	st.volatile.shared.f32 	[%r6], %f97;
	ld.volatile.shared.f32 	%f98, [%r6+64];
	ld.volatile.shared.f32 	%f99, [%r6];
	add.f32 	%f100, %f98, %f99;
	st.volatile.shared.f32 	[%r6], %f100;
	ld.volatile.shared.f32 	%f101, [%r6+32];
	ld.volatile.shared.f32 	%f102, [%r6];
	add.f32 	%f103, %f101, %f102;
	st.volatile.shared.f32 	[%r6], %f103;
	ld.volatile.shared.f32 	%f104, [%r6+16];
	ld.volatile.shared.f32 	%f105, [%r6];
	add.f32 	%f106, %f104, %f105;
	st.volatile.shared.f32 	[%r6], %f106;
	ld.volatile.shared.f32 	%f107, [%r6+8];
	ld.volatile.shared.f32 	%f108, [%r6];
	add.f32 	%f109, %f107, %f108;
	st.volatile.shared.f32 	[%r6], %f109;
	ld.volatile.shared.f32 	%f110, [%r6+4];
	ld.volatile.shared.f32 	%f111, [%r6];
	add.f32 	%f112, %f110, %f111;
	st.volatile.shared.f32 	[%r6], %f112;
$L__BB7_2:
	bar.sync 	0;
	setp.ne.s32 	%p2, %r1, 0;
	@%p2 bra 	$L__BB7_4;
	ld.shared.f32 	%f113, [_ZZ14CalculateStddYiPfS_S_E10localGLCM1];
	cvta.to.global.u64 	%rd16, %rd1;
	add.s64 	%rd18, %rd16, %rd8;
	st.global.f32 	[%rd18], %f113;
	ld.shared.f32 	%f114, [_ZZ14CalculateStddYiPfS_S_E10localGLCM2];
	st.global.f32 	[%rd18+4], %f114;
	ld.shared.f32 	%f115, [_ZZ14CalculateStddYiPfS_S_E10localGLCM3];
	st.global.f32 	[%rd18+8], %f115;
	ld.shared.f32 	%f116, [_ZZ14CalculateStddYiPfS_S_E10localGLCM4];
	st.global.f32 	[%rd18+12], %f116;
$L__BB7_4:
	ret;

}
	// .globl	_Z19CorrelationFeature2iPfS_S_S_S_S_
.visible .entry _Z19CorrelationFeature2iPfS_S_S_S_S_(
	.param .u32 _Z19CorrelationFeature2iPfS_S_S_S_S__param_0,
	.param .u64 .ptr .align 1 _Z19CorrelationFeature2iPfS_S_S_S_S__param_1,
	.param .u64 .ptr .align 1 _Z19CorrelationFeature2iPfS_S_S_S_S__param_2,
	.param .u64 .ptr .align 1 _Z19CorrelationFeature2iPfS_S_S_S_S__param_3,
	.param .u64 .ptr .align 1 _Z19CorrelationFeature2iPfS_S_S_S_S__param_4,
	.param .u64 .ptr .align 1 _Z19CorrelationFeature2iPfS_S_S_S_S__param_5,
	.param .u64 .ptr .align 1 _Z19CorrelationFeature2iPfS_S_S_S_S__param_6
)
{
	.reg .pred 	%p<6>;
	.reg .b32 	%r<31>;
	.reg .b32 	%f<69>;
	.reg .b64 	%rd<30>;
	// demoted variable
	.shared .align 4 .b8 _ZZ19CorrelationFeature2iPfS_S_S_S_S_E10corSubGLCM[512];
	ld.param.u32 	%r7, [_Z19CorrelationFeature2iPfS_S_S_S_S__param_0];
	ld.param.u64 	%rd2, [_Z19CorrelationFeature2iPfS_S_S_S_S__param_1];
	ld.param.u64 	%rd3, [_Z19CorrelationFeature2iPfS_S_S_S_S__param_3];
	ld.param.u64 	%rd4, [_Z19CorrelationFeature2iPfS_S_S_S_S__param_4];
	ld.param.u64 	%rd5, [_Z19CorrelationFeature2iPfS_S_S_S_S__param_5];
	ld.param.u64 	%rd6, [_Z19CorrelationFeature2iPfS_S_S_S_S__param_6];
	cvta.to.global.u64 	%rd7, %rd6;
	cvta.to.global.u64 	%rd8, %rd5;
	cvta.to.global.u64 	%rd9, %rd3;
	cvta.to.global.u64 	%rd10, %rd4;
	cvta.to.global.u64 	%rd11, %rd2;
	mov.u32 	%r30, %ntid.x;
	mov.u32 	%r2, %ctaid.x;
	mul.lo.s32 	%r8, %r30, %r2;
	shl.b32 	%r9, %r8, 1;
	mov.u32 	%r3, %tid.x;
	add.s32 	%r10, %r9, %r3;
	shl.b32 	%r11, %r2, 2;
	cvt.rn.f32.u32 	%f1, %r11;
	mul.lo.s32 	%r12, %r7, %r7;
	div.u32 	%r13, %r3, %r12;
	cvt.rn.f32.u32 	%f2, %r13;
	add.f32 	%f3, %f1, %f2;
	cvt.rzi.u32.f32 	%r14, %f3;
	add.s32 	%r15, %r30, %r3;
	mul.wide.u32 	%rd12, %r10, 4;
	add.s64 	%rd13, %rd11, %rd12;
	ld.global.f32 	%f4, [%rd13];
	div.u32 	%r16, %r3, %r7;
	cvt.rn.f32.u32 	%f5, %r16;
	cvt.rn.f32.s32 	%f6, %r7;
	mul.lo.s32 	%r17, %r16, %r7;
	sub.s32 	%r18, %r3, %r17;
	cvt.rn.f32.u32 	%f7, %r17;
	mul.f32 	%f8, %f6, %f7;
	sub.f32 	%f9, %f5, %f8;
	add.f32 	%f10, %f9, 0f3F800000;
	mul.wide.u32 	%rd14, %r14, 4;
	add.s64 	%rd15, %rd10, %rd14;
	ld.global.f32 	%f11, [%rd15];
	sub.f32 	%f12, %f10, %f11;
	mul.f32 	%f13, %f4, %f12;
	add.s32 	%r19, %r18, 1;
	cvt.rn.f32.u32 	%f14, %r19;
	add.s64 	%rd16, %rd9, %rd14;
	ld.global.f32 	%f15, [%rd16];
	sub.f32 	%f16, %f14, %f15;
	mul.f32 	%f17, %f16, %f13;
	add.s64 	%rd17, %rd8, %rd14;
	ld.global.f32 	%f18, [%rd17];
	add.s64 	%rd18, %rd7, %rd14;
	ld.global.f32 	%f19, [%rd18];
	mul.f32 	%f20, %f18, %f19;
	lg2.approx.f32 	%f21, %f20;
	mul.f32 	%f22, %f21, 0f3F000000;
	ex2.approx.f32 	%f23, %f22;
	div.rn.f32 	%f24, %f17, %f23;
	add.s32 	%r20, %r15, %r9;
	mul.wide.u32 	%rd19, %r20, 4;
	add.s64 	%rd20, %rd11, %rd19;
	ld.global.f32 	%f25, [%rd20];
	div.u32 	%r21, %r15, %r7;
	cvt.rn.f32.u32 	%f26, %r21;
	mul.lo.s32 	%r22, %r21, %r7;
	sub.s32 	%r23, %r15, %r22;
	cvt.rn.f32.u32 	%f27, %r22;
	mul.f32 	%f28, %f6, %f27;
	sub.f32 	%f29, %f26, %f28;
	add.f32 	%f30, %f29, 0f3F800000;
	add.s32 	%r24, %r14, 2;
	mul.wide.u32 	%rd21, %r24, 4;
	add.s64 	%rd22, %rd10, %rd21;
	ld.global.f32 	%f31, [%rd22];
	sub.f32 	%f32, %f30, %f31;
	mul.f32 	%f33, %f25, %f32;
	add.s32 	%r25, %r23, 1;
	cvt.rn.f32.u32 	%f34, %r25;
	add.s64 	%rd23, %rd9, %rd21;
	ld.global.f32 	%f35, [%rd23];
	sub.f32 	%f36, %f34, %f35;
	mul.f32 	%f37, %f36, %f33;
	add.s64 	%rd24, %rd8, %rd21;
	ld.global.f32 	%f38, [%rd24];
	add.s64 	%rd25, %rd7, %rd21;
	ld.global.f32 	%f39, [%rd25];
	mul.f32 	%f40, %f38, %f39;
	lg2.approx.f32 	%f41, %f40;
	mul.f32 	%f42, %f41, 0f3F000000;
	ex2.approx.f32 	%f43, %f42;
	div.rn.f32 	%f44, %f37, %f43;
	add.f32 	%f45, %f24, %f44;
	shl.b32 	%r26, %r3, 2;
	mov.u32 	%r27, _ZZ19CorrelationFeature2iPfS_S_S_S_S_E10corSubGLCM;
	add.s32 	%r4, %r27, %r26;
	st.shared.f32 	[%r4], %f45;
	bar.sync 	0;
	setp.lt.u32 	%p1, %r30, 66;
	@%p1 bra 	$L__BB8_4;
$L__BB8_1:
	shr.u32 	%r6, %r30, 1;
	setp.ge.u32 	%p2, %r3, %r6;
	@%p2 bra 	$L__BB8_3;
	shl.b32 	%r28, %r6, 2;
	add.s32 	%r29, %r4, %r28;
	ld.shared.f32 	%f46, [%r29];
	ld.shared.f32 	%f47, [%r4];
	add.f32 	%f48, %f46, %f47;
	st.shared.f32 	[%r4], %f48;
$L__BB8_3:
	bar.sync 	0;
	setp.gt.u32 	%p3, %r30, 131;
	mov.u32 	%r30, %r6;
	@%p3 bra 	$L__BB8_1;
$L__BB8_4:
	setp.gt.u32 	%p4, %r3, 31;
	@%p4 bra 	$L__BB8_7;
	ld.volatile.shared.f32 	%f49, [%r4+128];
	ld.volatile.shared.f32 	%f50, [%r4];
	add.f32 	%f51, %f49, %f50;
	st.volatile.shared.f32 	[%r4], %f51;
	ld.volatile.shared.f32 	%f52, [%r4+64];
	ld.volatile.shared.f32 	%f53, [%r4];
	add.f32 	%f54, %f52, %f53;
	st.volatile.shared.f32 	[%r4], %f54;
	ld.volatile.shared.f32 	%f55, [%r4+32];
	ld.volatile.shared.f32 	%f56, [%r4];
	add.f32 	%f57, %f55, %f56;
	st.volatile.shared.f32 	[%r4], %f57;
	ld.volatile.shared.f32 	%f58, [%r4+16];
	ld.volatile.shared.f32 	%f59, [%r4];
	add.f32 	%f60, %f58, %f59;
	st.volatile.shared.f32 	[%r4], %f60;
	ld.volatile.shared.f32 	%f61, [%r4+8];
	ld.volatile.shared.f32 	%f62, [%r4];
	add.f32 	%f63, %f61, %f62;
	st.volatile.shared.f32 	[%r4], %f63;
	ld.volatile.shared.f32 	%f64, [%r4+4];
	ld.volatile.shared.f32 	%f65, [%r4];
	add.f32 	%f66, %f64, %f65;
	st.volatile.shared.f32 	[%r4], %f66;
	setp.ne.s32 	%p5, %r3, 1;
	@%p5 bra 	$L__BB8_7;
	ld.param.u64 	%rd29, [_Z19CorrelationFeature2iPfS_S_S_S_S__param_2];
	ld.shared.f32 	%f67, [_ZZ19CorrelationFeature2iPfS_S_S_S_S_E10corSubGLCM];
	mul.f32 	%f68, %f67, 0f3E800000;
	cvta.to.global.u64 	%rd26, %rd29;
	mul.wide.u32 	%rd27, %r2, 4;
	add.s64 	%rd28, %rd26, %rd27;
	st.global.f32 	[%rd28], %f68;
$L__BB8_7:
	ret;

}


// ===== COMPILED SASS (sm_100) =====

	.target	sm_100

	.elftype	@"ET_EXEC"


//--------------------- .note.nv.tkinfo           --------------------------
	.section	.note.nv.tkinfo,"",@"SHT_NOTE"
	.sectionflags	@"SHF_NOTE_NV_TKINFO"
	.tkinfo
        /*0018*/ 	.word	0x00000002
        /*0030*/ 	.string	""
        /*0030*/ 	.string	"ptxas"
        /*0030*/ 	.string	"Cuda compilation tools, release 13.0, V13.0.88"
        /*0030*/ 	.string	"Build cuda_13.0.r13.0/compiler.36424714_0"
        /*0030*/ 	.string	"-arch sm_100 -m 64 "



//--------------------- .note.nv.cuinfo           --------------------------
	.section	.note.nv.cuinfo,"",@"SHT_NOTE"
	.sectionflags	@"SHF_NOTE_NV_CUINFO"
        /*0018*/ 	.short	0x0002
        /*001a*/ 	.short	0x0064
        /*001c*/ 	.short	0x0082
	.zero		2


//--------------------- .nv.info                  --------------------------
	.section	.nv.info,"",@"SHT_CUDA_INFO"
	.align	4


	//----- nvinfo : EIATTR_REGCOUNT
	.align		4
        /*0000*/ 	.byte	0x04, 0x2f
        /*0002*/ 	.short	(.L_1 - .L_0)
	.align		4
.L_0:
        /*0004*/ 	.word	index@(_Z14EnergyFeature2iPfS_)
        /*0008*/ 	.word	0x0000000d


	//----- nvinfo : EIATTR_FRAME_SIZE
	.align		4
.L_1:
        /*000c*/ 	.byte	0x04, 0x11
        /*000e*/ 	.short	(.L_3 - .L_2)
	.align		4
.L_2:
        /*0010*/ 	.word	index@(_Z14EnergyFeature2iPfS_)
        /*0014*/ 	.word	0x00000000


	//----- nvinfo : EIATTR_REGCOUNT
	.align		4
.L_3:
        /*0018*/ 	.byte	0x04, 0x2f
        /*001a*/ 	.short	(.L_5 - .L_4)
	.align		4
.L_4:
        /*001c*/ 	.word	index@(_Z16ContrastFeature2iPfS_)
        /*0020*/ 	.word	0x00000012


	//----- nvinfo : EIATTR_FRAME_SIZE
	.align		4
.L_5:
        /*0024*/ 	.byte	0x04, 0x11
        /*0026*/ 	.short	(.L_7 - .L_6)
	.align		4
.L_6:
        /*0028*/ 	.word	index@(_Z16ContrastFeature2iPfS_)
        /*002c*/ 	.word	0x00000000


	//----- nvinfo : EIATTR_REGCOUNT
	.align		4
.L_7:
        /*0030*/ 	.byte	0x04, 0x2f
        /*0032*/ 	.short	(.L_9 - .L_8)
	.align		4
.L_8:
        /*0034*/ 	.word	index@(_Z15EntropyFeature2iPfS_)
        /*0038*/ 	.word	0x0000000d


	//----- nvinfo : EIATTR_FRAME_SIZE
	.align		4
.L_9:
        /*003c*/ 	.byte	0x04, 0x11
        /*003e*/ 	.short	(.L_11 - .L_10)
	.align		4
.L_10:
        /*0040*/ 	.word	index@(_Z15EntropyFeature2iPfS_)
        /*0044*/ 	.word	0x00000000


	//----- nvinfo : EIATTR_REGCOUNT
	.align		4
.L_11:
        /*0048*/ 	.byte	0x04, 0x2f
        /*004a*/ 	.short	(.L_13 - .L_12)
	.align		4
.L_12:
        /*004c*/ 	.word	index@(_Z19HomogeneityFeature2iPfS_)
        /*0050*/ 	.word	0x00000013


	//----- nvinfo : EIATTR_FRAME_SIZE
	.align		4
.L_13:
        /*0054*/ 	.byte	0x04, 0x11
        /*0056*/ 	.short	(.L_15 - .L_14)
	.align		4
.L_14:
        /*0058*/ 	.word	index@($__internal_1_$__cuda_sm3x_div_rn_noftz_f32_slowpath)
        /*005c*/ 	.word	0x00000000


	//----- nvinfo : EIATTR_FRAME_SIZE
	.align		4
.L_15:
        /*0060*/ 	.byte	0x04, 0x11
        /*0062*/ 	.short	(.L_17 - .L_16)
	.align		4
.L_16:
        /*0064*/ 	.word	index@(_Z19HomogeneityFeature2iPfS_)
        /*0068*/ 	.word	0x00000000


	//----- nvinfo : EIATTR_REGCOUNT
	.align		4
.L_17:
        /*006c*/ 	.byte	0x04, 0x2f
        /*006e*/ 	.short	(.L_19 - .L_18)
	.align		4
.L_18:
        /*0070*/ 	.word	index@(_Z14CalculateMeanXiPfS_)
        /*0074*/ 	.word	0x00000010


	//----- nvinfo : EIATTR_FRAME_SIZE
	.align		4
.L_19:
        /*0078*/ 	.byte	0x04, 0x11
        /*007a*/ 	.short	(.L_21 - .L_20)
	.align		4
.L_20:
        /*007c*/ 	.word	index@(_Z14CalculateMeanXiPfS_)
        /*0080*/ 	.word	0x00000000


	//----- nvinfo : EIATTR_REGCOUNT
	.align		4
.L_21:
        /*0084*/ 	.byte	0x04, 0x2f
        /*0086*/ 	.short	(.L_23 - .L_22)
	.align		4
.L_22:
        /*0088*/ 	.word	index@(_Z14CalculateMeanYiPfS_)
        /*008c*/ 	.word	0x00000012


	//----- nvinfo : EIATTR_FRAME_SIZE
	.align		4
.L_23:
        /*0090*/ 	.byte	0x04, 0x11
        /*0092*/ 	.short	(.L_25 - .L_24)
	.align		4
.L_24:
        /*0094*/ 	.word	index@(_Z14CalculateMeanYiPfS_)
        /*0098*/ 	.word	0x00000000


	//----- nvinfo : EIATTR_REGCOUNT
	.align		4
.L_25:
        /*009c*/ 	.byte	0x04, 0x2f
        /*009e*/ 	.short	(.L_27 - .L_26)
	.align		4
.L_26:
        /*00a0*/ 	.word	index@(_Z14CalculateStddXiPfS_S_)
        /*00a4*/ 	.word	0x00000016


	//----- nvinfo : EIATTR_FRAME_SIZE
	.align		4
.L_27:
        /*00a8*/ 	.byte	0x04, 0x11
        /*00aa*/ 	.short	(.L_29 - .L_28)
	.align		4
.L_28:
        /*00ac*/ 	.word	index@(_Z14CalculateStddXiPfS_S_)
        /*00b0*/ 	.word	0x00000000


	//----- nvinfo : EIATTR_REGCOUNT
	.align		4
.L_29:
        /*00b4*/ 	.byte	0x04, 0x2f
        /*00b6*/ 	.short	(.L_31 - .L_30)
	.align		4
.L_30:
        /*00b8*/ 	.word	index@(_Z14CalculateStddYiPfS_S_)
        /*00bc*/ 	.word	0x00000018


	//----- nvinfo : EIATTR_FRAME_SIZE
	.align		4
.L_31:
        /*00c0*/ 	.byte	0x04, 0x11
        /*00c2*/ 	.short	(.L_33 - .L_32)
	.align		4
.L_32:
        /*00c4*/ 	.word	index@(_Z14CalculateStddYiPfS_S_)
        /*00c8*/ 	.word	0x00000000


	//----- nvinfo : EIATTR_REGCOUNT
	.align		4
.L_33:
        /*00cc*/ 	.byte	0x04, 0x2f
        /*00ce*/ 	.short	(.L_35 - .L_34)
	.align		4
.L_34:
        /*00d0*/ 	.word	index@(_Z19CorrelationFeature2iPfS_S_S_S_S_)
        /*00d4*/ 	.word	0x00000018


	//----- nvinfo : EIATTR_FRAME_SIZE
	.align		4
.L_35:
        /*00d8*/ 	.byte	0x04, 0x11
        /*00da*/ 	.short	(.L_37 - .L_36)
	.align		4
.L_36:
        /*00dc*/ 	.word	index@($__internal_0_$__cuda_sm3x_div_rn_noftz_f32_slowpath)
        /*00e0*/ 	.word	0x00000000


	//----- nvinfo : EIATTR_FRAME_SIZE
	.align		4
.L_37:
        /*00e4*/ 	.byte	0x04, 0x11
        /*00e6*/ 	.short	(.L_39 - .L_38)
	.align		4
.L_38:
        /*00e8*/ 	.word	index@(_Z19CorrelationFeature2iPfS_S_S_S_S_)
        /*00ec*/ 	.word	0x00000000


	//----- nvinfo : EIATTR_MIN_STACK_SIZE
	.align		4
.L_39:
        /*00f0*/ 	.byte	0x04, 0x12
        /*00f2*/ 	.short	(.L_41 - .L_40)
	.align		4
.L_40:
        /*00f4*/ 	.word	index@(_Z19CorrelationFeature2iPfS_S_S_S_S_)
        /*00f8*/ 	.word	0x00000000


	//----- nvinfo : EIATTR_MIN_STACK_SIZE
	.align		4
.L_41:
        /*00fc*/ 	.byte	0x04, 0x12
        /*00fe*/ 	.short	(.L_43 - .L_42)
	.align		4
.L_42:
        /*0100*/ 	.word	index@(_Z14CalculateStddYiPfS_S_)
        /*0104*/ 	.word	0x00000000


	//----- nvinfo : EIATTR_MIN_STACK_SIZE
	.align		4
.L_43:
        /*0108*/ 	.byte	0x04, 0x12
        /*010a*/ 	.short	(.L_45 - .L_44)
	.align		4
.L_44:
        /*010c*/ 	.word	index@(_Z14CalculateStddXiPfS_S_)
        /*0110*/ 	.word	0x00000000


	//----- nvinfo : EIATTR_MIN_STACK_SIZE
	.align		4
.L_45:
        /*0114*/ 	.byte	0x04, 0x12
        /*0116*/ 	.short	(.L_47 - .L_46)
	.align		4
.L_46:
        /*0118*/ 	.word	index@(_Z14CalculateMeanYiPfS_)
        /*011c*/ 	.word	0x00000000


	//----- nvinfo : EIATTR_MIN_STACK_SIZE
	.align		4
.L_47:
        /*0120*/ 	.byte	0x04, 0x12
        /*0122*/ 	.short	(.L_49 - .L_48)
	.align		4
.L_48:
        /*0124*/ 	.word	index@(_Z14CalculateMeanXiPfS_)
        /*0128*/ 	.word	0x00000000


	//----- nvinfo : EIATTR_MIN_STACK_SIZE
	.align		4
.L_49:
        /*012c*/ 	.byte	0x04, 0x12
        /*012e*/ 	.short	(.L_51 - .L_50)
	.align		4
.L_50:
        /*0130*/ 	.word	index@(_Z19HomogeneityFeature2iPfS_)
        /*0134*/ 	.word	0x00000000


	//----- nvinfo : EIATTR_MIN_STACK_SIZE
	.align		4
.L_51:
        /*0138*/ 	.byte	0x04, 0x12
        /*013a*/ 	.short	(.L_53 - .L_52)
	.align		4
.L_52:
        /*013c*/ 	.word	index@(_Z15EntropyFeature2iPfS_)
        /*0140*/ 	.word	0x00000000


	//----- nvinfo : EIATTR_MIN_STACK_SIZE
	.align		4
.L_53:
        /*0144*/ 	.byte	0x04, 0x12
        /*0146*/ 	.short	(.L_55 - .L_54)
	.align		4
.L_54:
        /*0148*/ 	.word	index@(_Z16ContrastFeature2iPfS_)
        /*014c*/ 	.word	0x00000000


	//----- nvinfo : EIATTR_MIN_STACK_SIZE
	.align		4
.L_55:
        /*0150*/ 	.byte	0x04, 0x12
        /*0152*/ 	.short	(.L_57 - .L_56)
	.align		4
.L_56:
        /*0154*/ 	.word	index@(_Z14EnergyFeature2iPfS_)
        /*0158*/ 	.word	0x00000000
.L_57:


//--------------------- .nv.compat                --------------------------
	.section	.nv.compat,"",@"SHT_CUDA_COMPAT_INFO"
	.align	4
        /*0000*/ 	.byte	0x02, 0x09, 0x00, 0x00, 0x02, 0x02, 0x01, 0x00, 0x02, 0x05, 0x05, 0x00, 0x03, 0x07, 0x01, 0x01
        /*0010*/ 	.byte	0x02, 0x03, 0x00, 0x00, 0x02, 0x06, 0x01, 0x00, 0x04, 0x0b, 0x08, 0x00, 0x01, 0x00, 0x00, 0x00
        /*0020*/ 	.byte	0x00, 0x00, 0x00, 0x00


//--------------------- .nv.info._Z19CorrelationFeature2iPfS_S_S_S_S_ --------------------------
	.section	.nv.info._Z19CorrelationFeature2iPfS_S_S_S_S_,"",@"SHT_CUDA_INFO"
	.sectionflags	@""
	.align	4


	//----- nvinfo : EIATTR_CUDA_API_VERSION
	.align		4
        /*0000*/ 	.byte	0x04, 0x37
        /*0002*/ 	.short	(.L_59 - .L_58)
.L_58:
        /*0004*/ 	.word	0x00000082


	//----- nvinfo : EIATTR_KPARAM_INFO
	.align		4
.L_59:
        /*0008*/ 	.byte	0x04, 0x17
        /*000a*/ 	.short	(.L_61 - .L_60)
.L_60:
        /*000c*/ 	.word	0x00000000
        /*0010*/ 	.short	0x0006
        /*0012*/ 	.short	0x0030
        /*0014*/ 	.byte	0x00, 0xf5, 0x21, 0x00


	//----- nvinfo : EIATTR_KPARAM_INFO
	.align		4
.L_61:
        /*0018*/ 	.byte	0x04, 0x17
        /*001a*/ 	.short	(.L_63 - .L_62)
.L_62:
        /*001c*/ 	.word	0x00000000
        /*0020*/ 	.short	0x0005
        /*0022*/ 	.short	0x0028
        /*0024*/ 	.byte	0x00, 0xf5, 0x21, 0x00


	//----- nvinfo : EIATTR_KPARAM_INFO
	.align		4
.L_63:
        /*0028*/ 	.byte	0x04, 0x17
        /*002a*/ 	.short	(.L_65 - .L_64)
.L_64:
        /*002c*/ 	.word	0x00000000
        /*0030*/ 	.short	0x0004
        /*0032*/ 	.short	0x0020
        /*0034*/ 	.byte	0x00, 0xf5, 0x21, 0x00


	//----- nvinfo : EIATTR_KPARAM_INFO
	.align		4
.L_65:
        /*0038*/ 	.byte	0x04, 0x17
        /*003a*/ 	.short	(.L_67 - .L_66)
.L_66:
        /*003c*/ 	.word	0x00000000
        /*0040*/ 	.short	0x0003
        /*0042*/ 	.short	0x0018
        /*0044*/ 	.byte	0x00, 0xf5, 0x21, 0x00


	//----- nvinfo : EIATTR_KPARAM_INFO
	.align		4
.L_67:
        /*0048*/ 	.byte	0x04, 0x17
        /*004a*/ 	.short	(.L_69 - .L_68)
.L_68:
        /*004c*/ 	.word	0x00000000
        /*0050*/ 	.short	0x0002
        /*0052*/ 	.short	0x0010
        /*0054*/ 	.byte	0x00, 0xf5, 0x21, 0x00


	//----- nvinfo : EIATTR_KPARAM_INFO
	.align		4
.L_69:
        /*0058*/ 	.byte	0x04, 0x17
        /*005a*/ 	.short	(.L_71 - .L_70)
.L_70:
        /*005c*/ 	.word	0x00000000
        /*0060*/ 	.short	0x0001
        /*0062*/ 	.short	0x0008
        /*0064*/ 	.byte	0x00, 0xf5, 0x21, 0x00


	//----- nvinfo : EIATTR_KPARAM_INFO
	.align		4
.L_71:
        /*0068*/ 	.byte	0x04, 0x17
        /*006a*/ 	.short	(.L_73 - .L_72)
.L_72:
        /*006c*/ 	.word	0x00000000
        /*0070*/ 	.short	0x0000
        /*0072*/ 	.short	0x0000
        /*0074*/ 	.byte	0x00, 0xf0, 0x11, 0x00


	//----- nvinfo : EIATTR_SPARSE_MMA_MASK
	.align		4
.L_73:
        /*0078*/ 	.byte	0x03, 0x50
        /*007a*/ 	.short	0x0000


	//----- nvinfo : EIATTR_MAXREG_COUNT
	.align		4
        /*007c*/ 	.byte	0x03, 0x1b
        /*007e*/ 	.short	0x00ff


	//----- nvinfo : EIATTR_NUM_BARRIERS
	.align		4
        /*0080*/ 	.byte	0x02, 0x4c
        /*0082*/ 	.byte	0x01
	.zero		1


	//----- nvinfo : EIATTR_MERCURY_ISA_VERSION
	.align		4
        /*0084*/ 	.byte	0x03, 0x5f
        /*0086*/ 	.short	0x0101


	//----- nvinfo : EIATTR_VRC_CTA_INIT_COUNT
	.align		4
        /*0088*/ 	.byte	0x02, 0x4a
	.zero		1
	.zero		1


	//----- nvinfo : EIATTR_EXIT_INSTR_OFFSETS
	.align		4
        /*008c*/ 	.byte	0x04, 0x1c
        /*008e*/ 	.short	(.L_75 - .L_74)


	//   ....[0]....
.L_74:
        /*0090*/ 	.word	0x00000c30


	//   ....[1]....
        /*0094*/ 	.word	0x00000dd0


	//   ....[2]....
        /*0098*/ 	.word	0x00000e60


	//----- nvinfo : EIATTR_CRS_STACK_SIZE
	.align		4
.L_75:
        /*009c*/ 	.byte	0x04, 0x1e
        /*009e*/ 	.short	(.L_77 - .L_76)
.L_76:
        /*00a0*/ 	.word	0x00000000


	//----- nvinfo : EIATTR_CBANK_PARAM_SIZE
	.align		4
.L_77:
        /*00a4*/ 	.byte	0x03, 0x19
        /*00a6*/ 	.short	0x0038


	//----- nvinfo : EIATTR_PARAM_CBANK
	.align		4
        /*00a8*/ 	.byte	0x04, 0x0a
        /*00aa*/ 	.short	(.L_79 - .L_78)
	.align		4
.L_78:
        /*00ac*/ 	.word	index@(.nv.constant0._Z19CorrelationFeature2iPfS_S_S_S_S_)
        /*00b0*/ 	.short	0x0380
        /*00b2*/ 	.short	0x0038


	//----- nvinfo : EIATTR_SW_WAR
	.align		4
.L_79:
        /*00b4*/ 	.byte	0x04, 0x36
        /*00b6*/ 	.short	(.L_81 - .L_80)
.L_80:
        /*00b8*/ 	.word	0x00000008
.L_81:


//--------------------- .nv.info._Z14CalculateStddYiPfS_S_ --------------------------
	.section	.nv.info._Z14CalculateStddYiPfS_S_,"",@"SHT_CUDA_INFO"
	.sectionflags	@""
	.align	4


	//----- nvinfo : EIATTR_CUDA_API_VERSION
	.align		4
        /*0000*/ 	.byte	0x04, 0x37
        /*0002*/ 	.short	(.L_83 - .L_82)
.L_82:
        /*0004*/ 	.word	0x00000082


	//----- nvinfo : EIATTR_KPARAM_INFO
	.align		4
.L_83:
        /*0008*/ 	.byte	0x04, 0x17
        /*000a*/ 	.short	(.L_85 - .L_84)
.L_84:
        /*000c*/ 	.word	0x00000000
        /*0010*/ 	.short	0x0003
        /*0012*/ 	.short	0x0018
        /*0014*/ 	.byte	0x00, 0xf5, 0x21, 0x00


	//----- nvinfo : EIATTR_KPARAM_INFO
	.align		4
.L_85:
        /*0018*/ 	.byte	0x04, 0x17
        /*001a*/ 	.short	(.L_87 - .L_86)
.L_86:
        /*001c*/ 	.word	0x00000000
        /*0020*/ 	.short	0x0002
        /*0022*/ 	.short	0x0010
        /*0024*/ 	.byte	0x00, 0xf5, 0x21, 0x00


	//----- nvinfo : EIATTR_KPARAM_INFO
	.align		4
.L_87:
        /*0028*/ 	.byte	0x04, 0x17
        /*002a*/ 	.short	(.L_89 - .L_88)
.L_88:
        /*002c*/ 	.word	0x00000000
        /*0030*/ 	.short	0x0001
        /*0032*/ 	.short	0x0008
        /*0034*/ 	.byte	0x00, 0xf5, 0x21, 0x00


	//----- nvinfo : EIATTR_KPARAM_INFO
	.align		4
.L_89:
        /*0038*/ 	.byte	0x04, 0x17
        /*003a*/ 	.short	(.L_91 - .L_90)
.L_90:
        /*003c*/ 	.word	0x00000000
        /*0040*/ 	.short	0x0000
        /*0042*/ 	.short	0x0000
        /*0044*/ 	.byte	0x00, 0xf0, 0x11, 0x00


	//----- nvinfo : EIATTR_SPARSE_MMA_MASK
	.align		4
.L_91:
        /*0048*/ 	.byte	0x03, 0x50
        /*004a*/ 	.short	0x0000


	//----- nvinfo : EIATTR_MAXREG_COUNT
	.align		4
        /*004c*/ 	.byte	0x03, 0x1b
        /*004e*/ 	.short	0x00ff


	//----- nvinfo : EIATTR_NUM_BARRIERS
	.align		4
        /*0050*/ 	.byte	0x02, 0x4c
        /*0052*/ 	.byte	0x01
	.zero		1


	//----- nvinfo : EIATTR_MERCURY_ISA_VERSION
	.align		4
        /*0054*/ 	.byte	0x03, 0x5f
        /*0056*/ 	.short	0x0101


	//----- nvinfo : EIATTR_VRC_CTA_INIT_COUNT
	.align		4
        /*0058*/ 	.byte	0x02, 0x4a
	.zero		1
	.zero		1


	//----- nvinfo : EIATTR_EXIT_INSTR_OFFSETS
	.align		4
        /*005c*/ 	.byte	0x04, 0x1c
        /*005e*/ 	.short	(.L_93 - .L_92)


	//   ....[0]....
.L_92:
        /*0060*/ 	.word	0x00000ef0


	//   ....[1]....
        /*0064*/ 	.word	0x00000fa0


	//----- nvinfo : EIATTR_CRS_STACK_SIZE
	.align		4
.L_93:
        /*0068*/ 	.byte	0x04, 0x1e
        /*006a*/ 	.short	(.L_95 - .L_94)
.L_94:
        /*006c*/ 	.word	0x00000000


	//----- nvinfo : EIATTR_CBANK_PARAM_SIZE
	.align		4
.L_95:
        /*0070*/ 	.byte	0x03, 0x19
        /*0072*/ 	.short	0x0020


	//----- nvinfo : EIATTR_PARAM_CBANK
	.align		4
        /*0074*/ 	.byte	0x04, 0x0a
        /*0076*/ 	.short	(.L_97 - .L_96)
	.align		4
.L_96:
        /*0078*/ 	.word	index@(.nv.constant0._Z14CalculateStddYiPfS_S_)
        /*007c*/ 	.short	0x0380
        /*007e*/ 	.short	0x0020


	//----- nvinfo : EIATTR_SW_WAR
	.align		4
.L_97:
        /*0080*/ 	.byte	0x04, 0x36
        /*0082*/ 	.short	(.L_99 - .L_98)
.L_98:
        /*0084*/ 	.word	0x00000008
.L_99:


//--------------------- .nv.info._Z14CalculateStddXiPfS_S_ --------------------------
	.section	.nv.info._Z14CalculateStddXiPfS_S_,"",@"SHT_CUDA_INFO"
	.sectionflags	@""
	.align	4


	//----- nvinfo : EIATTR_CUDA_API_VERSION
	.align		4
        /*0000*/ 	.byte	0x04, 0x37
        /*0002*/ 	.short	(.L_101 - .L_100)
.L_100:
        /*0004*/ 	.word	0x00000082


	//----- nvinfo : EIATTR_KPARAM_INFO
	.align		4
.L_101:
        /*0008*/ 	.byte	0x04, 0x17
        /*000a*/ 	.short	(.L_103 - .L_102)
.L_102:
        /*000c*/ 	.word	0x00000000
        /*0010*/ 	.short	0x0003
        /*0012*/ 	.short	0x0018
        /*0014*/ 	.byte	0x00, 0xf5, 0x21, 0x00


	//----- nvinfo : EIATTR_KPARAM_INFO
	.align		4
.L_103:
        /*0018*/ 	.byte	0x04, 0x17
        /*001a*/ 	.short	(.L_105 - .L_104)
.L_104:
        /*001c*/ 	.word	0x00000000
        /*0020*/ 	.short	0x0002
        /*0022*/ 	.short	0x0010
        /*0024*/ 	.byte	0x00, 0xf5, 0x21, 0x00


	//----- nvinfo : EIATTR_KPARAM_INFO
	.align		4
.L_105:
        /*0028*/ 	.byte	0x04, 0x17
        /*002a*/ 	.short	(.L_107 - .L_106)
.L_106:
        /*002c*/ 	.word	0x00000000
        /*0030*/ 	.short	0x0001
        /*0032*/ 	.short	0x0008
        /*0034*/ 	.byte	0x00, 0xf5, 0x21, 0x00


	//----- nvinfo : EIATTR_KPARAM_INFO
	.align		4
.L_107:
        /*0038*/ 	.byte	0x04, 0x17
        /*003a*/ 	.short	(.L_109 - .L_108)
.L_108:
        /*003c*/ 	.word	0x00000000
        /*0040*/ 	.short	0x0000
        /*0042*/ 	.short	0x0000
        /*0044*/ 	.byte	0x00, 0xf0, 0x11, 0x00


	//----- nvinfo : EIATTR_SPARSE_MMA_MASK
	.align		4
.L_109:
        /*0048*/ 	.byte	0x03, 0x50
        /*004a*/ 	.short	0x0000


	//----- nvinfo : EIATTR_MAXREG_COUNT
	.align		4
        /*004c*/ 	.byte	0x03, 0x1b
        /*004e*/ 	.short	0x00ff


	//----- nvinfo : EIATTR_NUM_BARRIERS
	.align		4
        /*0050*/ 	.byte	0x02, 0x4c
        /*0052*/ 	.byte	0x01
	.zero		1


	//----- nvinfo : EIATTR_MERCURY_ISA_VERSION
	.align		4
        /*0054*/ 	.byte	0x03, 0x5f
        /*0056*/ 	.short	0x0101


	//----- nvinfo : EIATTR_VRC_CTA_INIT_COUNT
	.align		4
        /*0058*/ 	.byte	0x02, 0x4a
	.zero		1
	.zero		1


	//----- nvinfo : EIATTR_EXIT_INSTR_OFFSETS
	.align		4
        /*005c*/ 	.byte	0x04, 0x1c
        /*005e*/ 	.short	(.L_111 - .L_110)


	//   ....[0]....
.L_110:
        /*0060*/ 	.word	0x00000d40


	//   ....[1]....
        /*0064*/ 	.word	0x00000df0


	//----- nvinfo : EIATTR_CRS_STACK_SIZE
	.align		4
.L_111:
        /*0068*/ 	.byte	0x04, 0x1e
        /*006a*/ 	.short	(.L_113 - .L_112)
.L_112:
        /*006c*/ 	.word	0x00000000


	//----- nvinfo : EIATTR_CBANK_PARAM_SIZE
	.align		4
.L_113:
        /*0070*/ 	.byte	0x03, 0x19
        /*0072*/ 	.short	0x0020


	//----- nvinfo : EIATTR_PARAM_CBANK
	.align		4
        /*0074*/ 	.byte	0x04, 0x0a
        /*0076*/ 	.short	(.L_115 - .L_114)
	.align		4
.L_114:
        /*0078*/ 	.word	index@(.nv.constant0._Z14CalculateStddXiPfS_S_)
        /*007c*/ 	.short	0x0380
        /*007e*/ 	.short	0x0020


	//----- nvinfo : EIATTR_SW_WAR
	.align		4
.L_115:
        /*0080*/ 	.byte	0x04, 0x36
        /*0082*/ 	.short	(.L_117 - .L_116)
.L_116:
        /*0084*/ 	.word	0x00000008
.L_117:


//--------------------- .nv.info._Z14CalculateMeanYiPfS_ --------------------------
	.section	.nv.info._Z14CalculateMeanYiPfS_,"",@"SHT_CUDA_INFO"
	.sectionflags	@""
	.align	4


	//----- nvinfo : EIATTR_CUDA_API_VERSION
	.align		4
        /*0000*/ 	.byte	0x04, 0x37
        /*0002*/ 	.short	(.L_119 - .L_118)
.L_118:
        /*0004*/ 	.word	0x00000082


	//----- nvinfo : EIATTR_KPARAM_INFO
	.align		4
.L_119:
        /*0008*/ 	.byte	0x04, 0x17
        /*000a*/ 	.short	(.L_121 - .L_120)
.L_120:
        /*000c*/ 	.word	0x00000000
        /*0010*/ 	.short	0x0002
        /*0012*/ 	.short	0x0010
        /*0014*/ 	.byte	0x00, 0xf5, 0x21, 0x00


	//----- nvinfo : EIATTR_KPARAM_INFO
	.align		4
.L_121:
        /*0018*/ 	.byte	0x04, 0x17
        /*001a*/ 	.short	(.L_123 - .L_122)
.L_122:
        /*001c*/ 	.word	0x00000000
        /*0020*/ 	.short	0x0001
        /*0022*/ 	.short	0x0008
        /*0024*/ 	.byte	0x00, 0xf5, 0x21, 0x00


	//----- nvinfo : EIATTR_KPARAM_INFO
	.align		4
.L_123:
        /*0028*/ 	.byte	0x04, 0x17
        /*002a*/ 	.short	(.L_125 - .L_124)
.L_124:
        /*002c*/ 	.word	0x00000000
        /*0030*/ 	.short	0x0000
        /*0032*/ 	.short	0x0000
        /*0034*/ 	.byte	0x00, 0xf0, 0x11, 0x00


	//----- nvinfo : EIATTR_SPARSE_MMA_MASK
	.align		4
.L_125:
        /*0038*/ 	.byte	0x03, 0x50
        /*003a*/ 	.short	0x0000


	//----- nvinfo : EIATTR_MAXREG_COUNT
	.align		4
        /*003c*/ 	.byte	0x03, 0x1b
        /*003e*/ 	.short	0x00ff


	//----- nvinfo : EIATTR_NUM_BARRIERS
	.align		4
        /*0040*/ 	.byte	0x02, 0x4c
        /*0042*/ 	.byte	0x01
	.zero		1


	//----- nvinfo : EIATTR_MERCURY_ISA_VERSION
	.align		4
        /*0044*/ 	.byte	0x03, 0x5f
        /*0046*/ 	.short	0x0101


	//----- nvinfo : EIATTR_VRC_CTA_INIT_COUNT
	.align		4
        /*0048*/ 	.byte	0x02, 0x4a
	.zero		1
	.zero		1


	//----- nvinfo : EIATTR_EXIT_INSTR_OFFSETS
	.align		4
        /*004c*/ 	.byte	0x04, 0x1c
        /*004e*/ 	.short	(.L_127 - .L_126)


	//   ....[0]....
.L_126:
        /*0050*/ 	.word	0x00000be0


	//   ....[1]....
        /*0054*/ 	.word	0x00000ce0


	//----- nvinfo : EIATTR_CRS_STACK_SIZE
	.align		4
.L_127:
        /*0058*/ 	.byte	0x04, 0x1e
        /*005a*/ 	.short	(.L_129 - .L_128)
.L_128:
        /*005c*/ 	.word	0x00000000


	//----- nvinfo : EIATTR_CBANK_PARAM_SIZE
	.align		4
.L_129:
        /*0060*/ 	.byte	0x03, 0x19
        /*0062*/ 	.short	0x0018


	//----- nvinfo : EIATTR_PARAM_CBANK
	.align		4
        /*0064*/ 	.byte	0x04, 0x0a
        /*0066*/ 	.short	(.L_131 - .L_130)
	.align		4
.L_130:
        /*0068*/ 	.word	index@(.nv.constant0._Z14CalculateMeanYiPfS_)
        /*006c*/ 	.short	0x0380
        /*006e*/ 	.short	0x0018


	//----- nvinfo : EIATTR_SW_WAR
	.align		4
.L_131:
        /*0070*/ 	.byte	0x04, 0x36
        /*0072*/ 	.short	(.L_133 - .L_132)
.L_132:
        /*0074*/ 	.word	0x00000008
.L_133:


//--------------------- .nv.info._Z14CalculateMeanXiPfS_ --------------------------
	.section	.nv.info._Z14CalculateMeanXiPfS_,"",@"SHT_CUDA_INFO"
	.sectionflags	@""
	.align	4


	//----- nvinfo : EIATTR_CUDA_API_VERSION
	.align		4
        /*0000*/ 	.byte	0x04, 0x37
        /*0002*/ 	.short	(.L_135 - .L_134)
.L_134:
        /*0004*/ 	.word	0x00000082


	//----- nvinfo : EIATTR_KPARAM_INFO
	.align		4
.L_135:
        /*0008*/ 	.byte	0x04, 0x17
        /*000a*/ 	.short	(.L_137 - .L_136)
.L_136:
        /*000c*/ 	.word	0x00000000
        /*0010*/ 	.short	0x0002
        /*0012*/ 	.short	0x0010
        /*0014*/ 	.byte	0x00, 0xf5, 0x21, 0x00


	//----- nvinfo : EIATTR_KPARAM_INFO
	.align		4
.L_137:
        /*0018*/ 	.byte	0x04, 0x17
        /*001a*/ 	.short	(.L_139 - .L_138)
.L_138:
        /*001c*/ 	.word	0x00000000
        /*0020*/ 	.short	0x0001
        /*0022*/ 	.short	0x0008
        /*0024*/ 	.byte	0x00, 0xf5, 0x21, 0x00


	//----- nvinfo : EIATTR_KPARAM_INFO
	.align		4
.L_139:
        /*0028*/ 	.byte	0x04, 0x17
        /*002a*/ 	.short	(.L_141 - .L_140)
.L_140:
        /*002c*/ 	.word	0x00000000
        /*0030*/ 	.short	0x0000
        /*0032*/ 	.short	0x0000
        /*0034*/ 	.byte	0x00, 0xf0, 0x11, 0x00


	//----- nvinfo : EIATTR_SPARSE_MMA_MASK
	.align		4
.L_141:
        /*0038*/ 	.byte	0x03, 0x50
        /*003a*/ 	.short	0x0000


	//----- nvinfo : EIATTR_MAXREG_COUNT
	.align		4
        /*003c*/ 	.byte	0x03, 0x1b
        /*003e*/ 	.short	0x00ff


	//----- nvinfo : EIATTR_NUM_BARRIERS
	.align		4
        /*0040*/ 	.byte	0x02, 0x4c
        /*0042*/ 	.byte	0x01
	.zero		1


	//----- nvinfo : EIATTR_MERCURY_ISA_VERSION
	.align		4
        /*0044*/ 	.byte	0x03, 0x5f
        /*0046*/ 	.short	0x0101


	//----- nvinfo : EIATTR_VRC_CTA_INIT_COUNT
	.align		4
        /*0048*/ 	.byte	0x02, 0x4a
	.zero		1
	.zero		1


	//----- nvinfo : EIATTR_EXIT_INSTR_OFFSETS
	.align		4
        /*004c*/ 	.byte	0x04, 0x1c
        /*004e*/ 	.short	(.L_143 - .L_142)


	//   ....[0]....
.L_142:
        /*0050*/ 	.word	0x00000a70


	//   ....[1]....
        /*0054*/ 	.word	0x00000b70


	//----- nvinfo : EIATTR_CRS_STACK_SIZE
	.align		4
.L_143:
        /*0058*/ 	.byte	0x04, 0x1e
        /*005a*/ 	.short	(.L_145 - .L_144)
.L_144:
        /*005c*/ 	.word	0x00000000


	//----- nvinfo : EIATTR_CBANK_PARAM_SIZE
	.align		4
.L_145:
        /*0060*/ 	.byte	0x03, 0x19
        /*0062*/ 	.short	0x0018


	//----- nvinfo : EIATTR_PARAM_CBANK
	.align		4
        /*0064*/ 	.byte	0x04, 0x0a
        /*0066*/ 	.short	(.L_147 - .L_146)
	.align		4
.L_146:
        /*0068*/ 	.word	index@(.nv.constant0._Z14CalculateMeanXiPfS_)
        /*006c*/ 	.short	0x0380
        /*006e*/ 	.short	0x0018


	//----- nvinfo : EIATTR_SW_WAR
	.align		4
.L_147:
        /*0070*/ 	.byte	0x04, 0x36
        /*0072*/ 	.short	(.L_149 - .L_148)
.L_148:
        /*0074*/ 	.word	0x00000008
.L_149:


//--------------------- .nv.info._Z19HomogeneityFeature2iPfS_ --------------------------
	.section	.nv.info._Z19HomogeneityFeature2iPfS_,"",@"SHT_CUDA_INFO"
	.sectionflags	@""
	.align	4


	//----- nvinfo : EIATTR_CUDA_API_VERSION
	.align		4
        /*0000*/ 	.byte	0x04, 0x37
        /*0002*/ 	.short	(.L_151 - .L_150)
.L_150:
        /*0004*/ 	.word	0x00000082


	//----- nvinfo : EIATTR_KPARAM_INFO
	.align		4
.L_151:
        /*0008*/ 	.byte	0x04, 0x17
        /*000a*/ 	.short	(.L_153 - .L_152)
.L_152:
        /*000c*/ 	.word	0x00000000
        /*0010*/ 	.short	0x0002
        /*0012*/ 	.short	0x0010
        /*0014*/ 	.byte	0x00, 0xf5, 0x21, 0x00


	//----- nvinfo : EIATTR_KPARAM_INFO
	.align		4
.L_153:
        /*0018*/ 	.byte	0x04, 0x17
        /*001a*/ 	.short	(.L_155 - .L_154)
.L_154:
        /*001c*/ 	.word	0x00000000
        /*0020*/ 	.short	0x0001
        /*0022*/ 	.short	0x0008
        /*0024*/ 	.byte	0x00, 0xf5, 0x21, 0x00


	//----- nvinfo : EIATTR_KPARAM_INFO
	.align		4
.L_155:
        /*0028*/ 	.byte	0x04, 0x17
        /*002a*/ 	.short	(.L_157 - .L_156)
.L_156:
        /*002c*/ 	.word	0x00000000
        /*0030*/ 	.short	0x0000
        /*0032*/ 	.short	0x0000
        /*0034*/ 	.byte	0x00, 0xf0, 0x11, 0x00


	//----- nvinfo : EIATTR_SPARSE_MMA_MASK
	.align		4
.L_157:
        /*0038*/ 	.byte	0x03, 0x50
        /*003a*/ 	.short	0x0000


	//----- nvinfo : EIATTR_MAXREG_COUNT
	.align		4
        /*003c*/ 	.byte	0x03, 0x1b
        /*003e*/ 	.short	0x00ff


	//----- nvinfo : EIATTR_NUM_BARRIERS
	.align		4
        /*0040*/ 	.byte	0x02, 0x4c
        /*0042*/ 	.byte	0x01
	.zero		1


	//----- nvinfo : EIATTR_MERCURY_ISA_VERSION
	.align		4
        /*0044*/ 	.byte	0x03, 0x5f
        /*0046*/ 	.short	0x0101


	//----- nvinfo : EIATTR_VRC_CTA_INIT_COUNT
	.align		4
        /*0048*/ 	.byte	0x02, 0x4a
	.zero		1
	.zero		1


	//----- nvinfo : EIATTR_EXIT_INSTR_OFFSETS
	.align		4
        /*004c*/ 	.byte	0x04, 0x1c
        /*004e*/ 	.short	(.L_159 - .L_158)


	//   ....[0]....
.L_158:
        /*0050*/ 	.word	0x00000d30


	//   ....[1]....
        /*0054*/ 	.word	0x00000dc0


	//----- nvinfo : EIATTR_CRS_STACK_SIZE
	.align		4
.L_159:
        /*0058*/ 	.byte	0x04, 0x1e
        /*005a*/ 	.short	(.L_161 - .L_160)
.L_160:
        /*005c*/ 	.word	0x00000000


	//----- nvinfo : EIATTR_CBANK_PARAM_SIZE
	.align		4
.L_161:
        /*0060*/ 	.byte	0x03, 0x19
        /*0062*/ 	.short	0x0018


	//----- nvinfo : EIATTR_PARAM_CBANK
	.align		4
        /*0064*/ 	.byte	0x04, 0x0a
        /*0066*/ 	.short	(.L_163 - .L_162)
	.align		4
.L_162:
        /*0068*/ 	.word	index@(.nv.constant0._Z19HomogeneityFeature2iPfS_)
        /*006c*/ 	.short	0x0380
        /*006e*/ 	.short	0x0018


	//----- nvinfo : EIATTR_SW_WAR
	.align		4
.L_163:
        /*0070*/ 	.byte	0x04, 0x36
        /*0072*/ 	.short	(.L_165 - .L_164)
.L_164:
        /*0074*/ 	.word	0x00000008
.L_165:


//--------------------- .nv.info._Z15EntropyFeature2iPfS_ --------------------------
	.section	.nv.info._Z15EntropyFeature2iPfS_,"",@"SHT_CUDA_INFO"
	.sectionflags	@""
	.align	4


	//----- nvinfo : EIATTR_CUDA_API_VERSION
	.align		4
        /*0000*/ 	.byte	0x04, 0x37
        /*0002*/ 	.short	(.L_167 - .L_166)
.L_166:
        /*0004*/ 	.word	0x00000082


	//----- nvinfo : EIATTR_KPARAM_INFO
	.align		4
.L_167:
        /*0008*/ 	.byte	0x04, 0x17
        /*000a*/ 	.short	(.L_169 - .L_168)
.L_168:
        /*000c*/ 	.word	0x00000000
        /*0010*/ 	.short	0x0002
        /*0012*/ 	.short	0x0010
        /*0014*/ 	.byte	0x00, 0xf5, 0x21, 0x00


	//----- nvinfo : EIATTR_KPARAM_INFO
	.align		4
.L_169:
        /*0018*/ 	.byte	0x04, 0x17
        /*001a*/ 	.short	(.L_171 - .L_170)
.L_170:
        /*001c*/ 	.word	0x00000000
        /*0020*/ 	.short	0x0001
        /*0022*/ 	.short	0x0008
        /*0024*/ 	.byte	0x00, 0xf5, 0x21, 0x00


	//----- nvinfo : EIATTR_KPARAM_INFO
	.align		4
.L_171:
        /*0028*/ 	.byte	0x04, 0x17
        /*002a*/ 	.short	(.L_173 - .L_172)
.L_172:
        /*002c*/ 	.word	0x00000000
        /*0030*/ 	.short	0x0000
        /*0032*/ 	.short	0x0000
        /*0034*/ 	.byte	0x00, 0xf0, 0x11, 0x00


	//----- nvinfo : EIATTR_SPARSE_MMA_MASK
	.align		4
.L_173:
        /*0038*/ 	.byte	0x03, 0x50
        /*003a*/ 	.short	0x0000


	//----- nvinfo : EIATTR_MAXREG_COUNT
	.align		4
        /*003c*/ 	.byte	0x03, 0x1b
        /*003e*/ 	.short	0x00ff


	//----- nvinfo : EIATTR_NUM_BARRIERS
	.align		4
        /*0040*/ 	.byte	0x02, 0x4c
        /*0042*/ 	.byte	0x01
	.zero		1


	//----- nvinfo : EIATTR_MERCURY_ISA_VERSION
	.align		4
        /*0044*/ 	.byte	0x03, 0x5f
        /*0046*/ 	.short	0x0101


	//----- nvinfo : EIATTR_VRC_CTA_INIT_COUNT
	.align		4
        /*0048*/ 	.byte	0x02, 0x4a
	.zero		1
	.zero		1


	//----- nvinfo : EIATTR_EXIT_INSTR_OFFSETS
	.align		4
        /*004c*/ 	.byte	0x04, 0x1c
        /*004e*/ 	.short	(.L_175 - .L_174)


	//   ....[0]....
.L_174:
        /*0050*/ 	.word	0x00000300


	//   ....[1]....
        /*0054*/ 	.word	0x000004a0


	//   ....[2]....
        /*0058*/ 	.word	0x00000530


	//----- nvinfo : EIATTR_CBANK_PARAM_SIZE
	.align		4
.L_175:
        /*005c*/ 	.byte	0x03, 0x19
        /*005e*/ 	.short	0x0018


	//----- nvinfo : EIATTR_PARAM_CBANK
	.align		4
        /*0060*/ 	.byte	0x04, 0x0a
        /*0062*/ 	.short	(.L_177 - .L_176)
	.align		4
.L_176:
        /*0064*/ 	.word	index@(.nv.constant0._Z15EntropyFeature2iPfS_)
        /*0068*/ 	.short	0x0380
        /*006a*/ 	.short	0x0018


	//----- nvinfo : EIATTR_SW_WAR
	.align		4
.L_177:
        /*006c*/ 	.byte	0x04, 0x36
        /*006e*/ 	.short	(.L_179 - .L_178)
.L_178:
        /*0070*/ 	.word	0x00000008
.L_179:


//--------------------- .nv.info._Z16ContrastFeature2iPfS_ --------------------------
	.section	.nv.info._Z16ContrastFeature2iPfS_,"",@"SHT_CUDA_INFO"
	.sectionflags	@""
	.align	4


	//----- nvinfo : EIATTR_CUDA_API_VERSION
	.align		4
        /*0000*/ 	.byte	0x04, 0x37
        /*0002*/ 	.short	(.L_181 - .L_180)
.L_180:
        /*0004*/ 	.word	0x00000082


	//----- nvinfo : EIATTR_KPARAM_INFO
	.align		4
.L_181:
        /*0008*/ 	.byte	0x04, 0x17
        /*000a*/ 	.short	(.L_183 - .L_182)
.L_182:
        /*000c*/ 	.word	0x00000000
        /*0010*/ 	.short	0x0002
        /*0012*/ 	.short	0x0010
        /*0014*/ 	.byte	0x00, 0xf5, 0x21, 0x00


	//----- nvinfo : EIATTR_KPARAM_INFO
	.align		4
.L_183:
        /*0018*/ 	.byte	0x04, 0x17
        /*001a*/ 	.short	(.L_185 - .L_184)
.L_184:
        /*001c*/ 	.word	0x00000000
        /*0020*/ 	.short	0x0001
        /*0022*/ 	.short	0x0008
        /*0024*/ 	.byte	0x00, 0xf5, 0x21, 0x00


	//----- nvinfo : EIATTR_KPARAM_INFO
	.align		4
.L_185:
        /*0028*/ 	.byte	0x04, 0x17
        /*002a*/ 	.short	(.L_187 - .L_186)
.L_186:
        /*002c*/ 	.word	0x00000000
        /*0030*/ 	.short	0x0000
        /*0032*/ 	.short	0x0000
        /*0034*/ 	.byte	0x00, 0xf0, 0x11, 0x00


	//----- nvinfo : EIATTR_SPARSE_MMA_MASK
	.align		4
.L_187:
        /*0038*/ 	.byte	0x03, 0x50
        /*003a*/ 	.short	0x0000


	//----- nvinfo : EIATTR_MAXREG_COUNT
	.align		4
        /*003c*/ 	.byte	0x03, 0x1b
        /*003e*/ 	.short	0x00ff


	//----- nvinfo : EIATTR_NUM_BARRIERS
	.align		4
        /*0040*/ 	.byte	0x02, 0x4c
        /*0042*/ 	.byte	0x01
	.zero		1


	//----- nvinfo : EIATTR_MERCURY_ISA_VERSION
	.align		4
        /*0044*/ 	.byte	0x03, 0x5f
        /*0046*/ 	.short	0x0101


	//----- nvinfo : EIATTR_VRC_CTA_INIT_COUNT
	.align		4
        /*0048*/ 	.byte	0x02, 0x4a
	.zero		1
	.zero		1


	//----- nvinfo : EIATTR_EXIT_INSTR_OFFSETS
	.align		4
        /*004c*/ 	.byte	0x04, 0x1c
        /*004e*/ 	.short	(.L_189 - .L_188)


	//   ....[0]....
.L_188:
        /*0050*/ 	.word	0x00000800


	//   ....[1]....
        /*0054*/ 	.word	0x000009a0


	//   ....[2]....
        /*0058*/ 	.word	0x00000a30


	//----- nvinfo : EIATTR_CBANK_PARAM_SIZE
	.align		4
.L_189:
        /*005c*/ 	.byte	0x03, 0x19
        /*005e*/ 	.short	0x0018


	//----- nvinfo : EIATTR_PARAM_CBANK
	.align		4
        /*0060*/ 	.byte	0x04, 0x0a
        /*0062*/ 	.short	(.L_191 - .L_190)
	.align		4
.L_190:
        /*0064*/ 	.word	index@(.nv.constant0._Z16ContrastFeature2iPfS_)
        /*0068*/ 	.short	0x0380
        /*006a*/ 	.short	0x0018


	//----- nvinfo : EIATTR_SW_WAR
	.align		4
.L_191:
        /*006c*/ 	.byte	0x04, 0x36
        /*006e*/ 	.short	(.L_193 - .L_192)
.L_192:
        /*0070*/ 	.word	0x00000008
.L_193:


//--------------------- .nv.info._Z14EnergyFeature2iPfS_ --------------------------
	.section	.nv.info._Z14EnergyFeature2iPfS_,"",@"SHT_CUDA_INFO"
	.sectionflags	@""
	.align	4


	//----- nvinfo : EIATTR_CUDA_API_VERSION
	.align		4
        /*0000*/ 	.byte	0x04, 0x37
        /*0002*/ 	.short	(.L_195 - .L_194)
.L_194:
        /*0004*/ 	.word	0x00000082


	//----- nvinfo : EIATTR_KPARAM_INFO
	.align		4
.L_195:
        /*0008*/ 	.byte	0x04, 0x17
        /*000a*/ 	.short	(.L_197 - .L_196)
.L_196:
        /*000c*/ 	.word	0x00000000
        /*0010*/ 	.short	0x0002
        /*0012*/ 	.short	0x0010
        /*0014*/ 	.byte	0x00, 0xf5, 0x21, 0x00


	//----- nvinfo : EIATTR_KPARAM_INFO
	.align		4
.L_197:
        /*0018*/ 	.byte	0x04, 0x17
        /*001a*/ 	.short	(.L_199 - .L_198)
.L_198:
        /*001c*/ 	.word	0x00000000
        /*0020*/ 	.short	0x0001
        /*0022*/ 	.short	0x0008
        /*0024*/ 	.byte	0x00, 0xf5, 0x21, 0x00


	//----- nvinfo : EIATTR_KPARAM_INFO
	.align		4
.L_199:
        /*0028*/ 	.byte	0x04, 0x17
        /*002a*/ 	.short	(.L_201 - .L_200)
.L_200:
        /*002c*/ 	.word	0x00000000
        /*0030*/ 	.short	0x0000
        /*0032*/ 	.short	0x0000
        /*0034*/ 	.byte	0x00, 0xf0, 0x11, 0x00


	//----- nvinfo : EIATTR_SPARSE_MMA_MASK
	.align		4
.L_201:
        /*0038*/ 	.byte	0x03, 0x50
        /*003a*/ 	.short	0x0000


	//----- nvinfo : EIATTR_MAXREG_COUNT
	.align		4
        /*003c*/ 	.byte	0x03, 0x1b
        /*003e*/ 	.short	0x00ff


	//----- nvinfo : EIATTR_NUM_BARRIERS
	.align		4
        /*0040*/ 	.byte	0x02, 0x4c
        /*0042*/ 	.byte	0x01
	.zero		1


	//----- nvinfo : EIATTR_MERCURY_ISA_VERSION
	.align		4
        /*0044*/ 	.byte	0x03, 0x5f
        /*0046*/ 	.short	0x0101


	//----- nvinfo : EIATTR_VRC_CTA_INIT_COUNT
	.align		4
        /*0048*/ 	.byte	0x02, 0x4a
	.zero		1
	.zero		1


	//----- nvinfo : EIATTR_EXIT_INSTR_OFFSETS
	.align		4
        /*004c*/ 	.byte	0x04, 0x1c
        /*004e*/ 	.short	(.L_203 - .L_202)


	//   ....[0]....
.L_202:
        /*0050*/ 	.word	0x00000350


	//   ....[1]....
        /*0054*/ 	.word	0x000004f0


	//   ....[2]....
        /*0058*/ 	.word	0x00000580


	//----- nvinfo : EIATTR_CBANK_PARAM_SIZE
	.align		4
.L_203:
        /*005c*/ 	.byte	0x03, 0x19
        /*005e*/ 	.short	0x0018


	//----- nvinfo : EIATTR_PARAM_CBANK
	.align		4
        /*0060*/ 	.byte	0x04, 0x0a
        /*0062*/ 	.short	(.L_205 - .L_204)
	.align		4
.L_204:
        /*0064*/ 	.word	index@(.nv.constant0._Z14EnergyFeature2iPfS_)
        /*0068*/ 	.short	0x0380
        /*006a*/ 	.short	0x0018


	//----- nvinfo : EIATTR_SW_WAR
	.align		4
.L_205:
        /*006c*/ 	.byte	0x04, 0x36
        /*006e*/ 	.short	(.L_207 - .L_206)
.L_206:
        /*0070*/ 	.word	0x00000008
.L_207:


//--------------------- .nv.callgraph             --------------------------
	.section	.nv.callgraph,"",@"SHT_CUDA_CALLGRAPH"
	.align	4
	.sectionentsize	8
	.align		4
        /*0000*/ 	.word	0x00000000
	.align		4
        /*0004*/ 	.word	0xffffffff
	.align		4
        /*0008*/ 	.word	0x00000000
	.align		4
        /*000c*/ 	.word	0xfffffffe
	.align		4
        /*0010*/ 	.word	0x00000000
	.align		4
        /*0014*/ 	.word	0xfffffffd
	.align		4
        /*0018*/ 	.word	0x00000000
	.align		4
        /*001c*/ 	.word	0xfffffffc


//--------------------- .text._Z19CorrelationFeature2iPfS_S_S_S_S_ --------------------------
	.section	.text._Z19CorrelationFeature2iPfS_S_S_S_S_,"ax",@progbits
	.align	128
        .global         _Z19CorrelationFeature2iPfS_S_S_S_S_
        .type           _Z19CorrelationFeature2iPfS_S_S_S_S_,@function
        .size           _Z19CorrelationFeature2iPfS_S_S_S_S_,(.L_x_59 - _Z19CorrelationFeature2iPfS_S_S_S_S_)
        .other          _Z19CorrelationFeature2iPfS_S_S_S_S_,@"STO_CUDA_ENTRY STV_DEFAULT"
_Z19CorrelationFeature2iPfS_S_S_S_S_:
.text._Z19CorrelationFeature2iPfS_S_S_S_S_:
[----:B------:R-:W-:Y:S01]  /*0000*/  LDC R1, c[0x0][0x37c] ;  /* 0x0000df00ff017b82 */ /* 0x000fe20000000800 */
[----:B------:R-:W0:Y:S01]  /*0010*/  LDCU UR5, c[0x0][0x380] ;  /* 0x00007000ff0577ac */ /* 0x000e220008000800 */
[----:B------:R-:W1:Y:S01]  /*0020*/  S2R R4, SR_TID.X ;  /* 0x0000000000047919 */ /* 0x000e620000002100 */
[----:B------:R-:W-:-:S05]  /*0030*/  IMAD.MOV.U32 R2, RZ, RZ, RZ ;  /* 0x000000ffff027224 */ /* 0x000fca00078e00ff */
[----:B------:R-:W2:Y:S01]  /*0040*/  LDC.64 R18, c[0x0][0x3b0] ;  /* 0x0000ec00ff127b82 */ /* 0x000ea20000000a00 */
[----:B------:R-:W3:Y:S07]  /*0050*/  LDCU.64 UR6, c[0x0][0x358] ;  /* 0x00006b00ff0677ac */ /* 0x000eee0008000a00 */
[----:B------:R-:W4:Y:S01]  /*0060*/  LDC.64 R16, c[0x0][0x3a8] ;  /* 0x0000ea00ff107b82 */ /* 0x000f220000000a00 */
[----:B0-----:R-:W-:-:S07]  /*0070*/  UIMAD UR4, UR5, UR5, URZ ;  /* 0x00000005050472a4 */ /* 0x001fce000f8e02ff */
[----:B------:R-:W0:Y:S01]  /*0080*/  LDC.64 R12, c[0x0][0x3a0] ;  /* 0x0000e800ff0c7b82 */ /* 0x000e220000000a00 */
[----:B------:R-:W-:Y:S02]  /*0090*/  IADD3 R5, PT, PT, RZ, -UR4, RZ ;  /* 0x80000004ff057c10 */ /* 0x000fe4000fffe0ff */
[----:B------:R-:W-:Y:S01]  /*00a0*/  ISETP.NE.U32.AND P2, PT, RZ, UR4, PT ;  /* 0x00000004ff007c0c */ /* 0x000fe2000bf45070 */
[----:B------:R-:W5:Y:S04]  /*00b0*/  I2F.U32.RP R0, UR4 ;  /* 0x0000000400007d06 */ /* 0x000f680008209000 */
[----:B------:R-:W0:Y:S04]  /*00c0*/  LDC.64 R14, c[0x0][0x398] ;  /* 0x0000e600ff0e7b82 */ /* 0x000e280000000a00 */
[----:B-----5:R-:W5:Y:S02]  /*00d0*/  MUFU.RCP R0, R0 ;  /* 0x0000000000007308 */ /* 0x020f640000001000 */
[----:B-----5:R-:W-:-:S06]  /*00e0*/  IADD3 R3, PT, PT, R0, 0xffffffe, RZ ;  /* 0x0ffffffe00037810 */ /* 0x020fcc0007ffe0ff */
[----:B------:R-:W5:Y:S02]  /*00f0*/  F2I.FTZ.U32.TRUNC.NTZ R3, R3 ;  /* 0x0000000300037305 */ /* 0x000f64000021f000 */
[----:B-----5:R-:W-:-:S04]  /*0100*/  IMAD R5, R5, R3, RZ ;  /* 0x0000000305057224 */ /* 0x020fc800078e02ff */
[----:B------:R-:W-:Y:S02]  /*0110*/  IMAD.HI.U32 R5, R3, R5, R2 ;  /* 0x0000000503057227 */ /* 0x000fe400078e0002 */
[----:B------:R-:W5:Y:S04]  /*0120*/  S2R R2, SR_CTAID.X ;  /* 0x0000000000027919 */ /* 0x000f680000002500 */
[----:B-1----:R-:W-:-:S05]  /*0130*/  IMAD.HI.U32 R5, R5, R4, RZ ;  /* 0x0000000405057227 */ /* 0x002fca00078e00ff */
[----:B------:R-:W-:-:S05]  /*0140*/  IADD3 R7, PT, PT, -R5, RZ, RZ ;  /* 0x000000ff05077210 */ /* 0x000fca0007ffe1ff */
[----:B------:R-:W-:Y:S02]  /*0150*/  IMAD R0, R7, UR4, R4 ;  /* 0x0000000407007c24 */ /* 0x000fe4000f8e0204 */
[----:B------:R-:W1:Y:S03]  /*0160*/  LDC.64 R6, c[0x0][0x388] ;  /* 0x0000e200ff067b82 */ /* 0x000e660000000a00 */
[----:B------:R-:W-:-:S13]  /*0170*/  ISETP.GE.U32.AND P0, PT, R0, UR4, PT ;  /* 0x0000000400007c0c */ /* 0x000fda000bf06070 */
[----:B------:R-:W-:Y:S01]  /*0180*/  @P0 VIADD R0, R0, -UR4 ;  /* 0x8000000400000c36 */ /* 0x000fe20008000000 */
[----:B------:R-:W-:-:S04]  /*0190*/  @P0 IADD3 R5, PT, PT, R5, 0x1, RZ ;  /* 0x0000000105050810 */ /* 0x000fc80007ffe0ff */
[----:B------:R-:W-:Y:S02]  /*01a0*/  ISETP.GE.U32.AND P1, PT, R0, UR4, PT ;  /* 0x0000000400007c0c */ /* 0x000fe4000bf26070 */
[----:B-----5:R-:W-:-:S04]  /*01b0*/  SHF.L.U32 R0, R2, 0x2, RZ ;  /* 0x0000000202007819 */ /* 0x020fc800000006ff */
[----:B------:R-:W-:-:S07]  /*01c0*/  I2FP.F32.U32 R0, R0 ;  /* 0x0000000000007245 */ /* 0x000fce0000201000 */
[----:B------:R-:W-:Y:S01]  /*01d0*/  @P1 VIADD R5, R5, 0x1 ;  /* 0x0000000105051836 */ /* 0x000fe20000000000 */
[----:B------:R-:W-:-:S04]  /*01e0*/  @!P2 LOP3.LUT R5, RZ, UR4, RZ, 0x33, !PT ;  /* 0x00000004ff05ac12 */ /* 0x000fc8000f8e33ff */
[----:B------:R-:W-:-:S05]  /*01f0*/  I2FP.F32.U32 R5, R5 ;  /* 0x0000000500057245 */ /* 0x000fca0000201000 */
[----:B------:R-:W-:-:S04]  /*0200*/  FADD R0, R0, R5 ;  /* 0x0000000500007221 */ /* 0x000fc80000000000 */
[----:B------:R-:W2:Y:S02]  /*0210*/  F2I.U32.TRUNC.NTZ R10, R0 ;  /* 0x00000000000a7305 */ /* 0x000ea4000020f000 */
[----:B--2---:R-:W-:-:S04]  /*0220*/  IMAD.WIDE.U32 R18, R10, 0x4, R18 ;  /* 0x000000040a127825 */ /* 0x004fc800078e0012 */
[C---:B----4-:R-:W-:Y:S02]  /*0230*/  IMAD.WIDE.U32 R16, R10.reuse, 0x4, R16 ;  /* 0x000000040a107825 */ /* 0x050fe400078e0010 */
[----:B---3--:R-:W2:Y:S04]  /*0240*/  LDG.E R19, desc[UR6][R18.64] ;  /* 0x0000000612137981 */ /* 0x008ea8000c1e1900 */
[----:B------:R3:W2:Y:S01]  /*0250*/  LDG.E R8, desc[UR6][R16.64] ;  /* 0x0000000610087981 */ /* 0x0006a2000c1e1900 */
[----:B------:R-:W4:Y:S01]  /*0260*/  LDCU UR4, c[0x0][0x360] ;  /* 0x00006c00ff0477ac */ /* 0x000f220008000800 */
[----:B0-----:R-:W-:-:S04]  /*0270*/  IMAD.WIDE.U32 R12, R10, 0x4, R12 ;  /* 0x000000040a0c7825 */ /* 0x001fc800078e000c */
[----:B------:R-:W-:Y:S01]  /*0280*/  IMAD.WIDE.U32 R14, R10, 0x4, R14 ;  /* 0x000000040a0e7825 */ /* 0x000fe200078e000e */
[----:B------:R-:W5:Y:S03]  /*0290*/  LDG.E R0, desc[UR6][R12.64] ;  /* 0x000000060c007981 */ /* 0x000f66000c1e1900 */
[----:B----4-:R-:W-:-:S04]  /*02a0*/  IMAD R9, R2, UR4, RZ ;  /* 0x0000000402097c24 */ /* 0x010fc8000f8e02ff */
[----:B------:R-:W-:-:S04]  /*02b0*/  IMAD R3, R9, 0x2, R4 ;  /* 0x0000000209037824 */ /* 0x000fc800078e0204 */
[----:B-1----:R-:W-:Y:S02]  /*02c0*/  IMAD.WIDE.U32 R6, R3, 0x4, R6 ;  /* 0x0000000403067825 */ /* 0x002fe400078e0006 */
[----:B------:R-:W4:Y:S04]  /*02d0*/  LDG.E R3, desc[UR6][R14.64] ;  /* 0x000000060e037981 */ /* 0x000f28000c1e1900 */
[----:B------:R0:W4:Y:S01]  /*02e0*/  LDG.E R6, desc[UR6][R6.64] ;  /* 0x0000000606067981 */ /* 0x000122000c1e1900 */
[----:B------:R-:W1:Y:S08]  /*02f0*/  I2F.U32.RP R5, UR5 ;  /* 0x0000000500057d06 */ /* 0x000e700008209000 */
[----:B-1----:R-:W3:Y:S02]  /*0300*/  MUFU.RCP R5, R5 ;  /* 0x0000000500057308 */ /* 0x002ee40000001000 */
[----:B---3--:R-:W-:-:S06]  /*0310*/  IADD3 R16, PT, PT, R5, 0xffffffe, RZ ;  /* 0x0ffffffe05107810 */ /* 0x008fcc0007ffe0ff */
[----:B------:R1:W3:Y:S02]  /*0320*/  F2I.FTZ.U32.TRUNC.NTZ R17, R16 ;  /* 0x0000001000117305 */ /* 0x0002e4000021f000 */
[----:B-1----:R-:W-:Y:S02]  /*0330*/  HFMA2 R16, -RZ, RZ, 0, 0 ;  /* 0x00000000ff107431 */ /* 0x002fe400000001ff */
[----:B---3--:R-:W-:-:S04]  /*0340*/  IMAD.MOV R11, RZ, RZ, -R17 ;  /* 0x000000ffff0b7224 */ /* 0x008fc800078e0a11 */
[----:B------:R-:W-:-:S04]  /*0350*/  IMAD R11, R11, UR5, RZ ;  /* 0x000000050b0b7c24 */ /* 0x000fc8000f8e02ff */
[----:B------:R-:W-:-:S06]  /*0360*/  IMAD.HI.U32 R17, R17, R11, R16 ;  /* 0x0000000b11117227 */ /* 0x000fcc00078e0010 */
[----:B------:R-:W-:-:S04]  /*0370*/  IMAD.HI.U32 R17, R17, R4, RZ ;  /* 0x0000000411117227 */ /* 0x000fc800078e00ff */
[----:B------:R-:W-:-:S04]  /*0380*/  IMAD.MOV R5, RZ, RZ, -R17 ;  /* 0x000000ffff057224 */ /* 0x000fc800078e0a11 */
[----:B------:R-:W-:Y:S01]  /*0390*/  IMAD R5, R5, UR5, R4 ;  /* 0x0000000505057c24 */ /* 0x000fe2000f8e0204 */
[----:B------:R-:W-:Y:S01]  /*03a0*/  ISETP.NE.U32.AND P2, PT, RZ, UR5, PT ;  /* 0x00000005ff007c0c */ /* 0x000fe2000bf45070 */
[----:B------:R-:W-:Y:S01]  /*03b0*/  BSSY.RECONVERGENT B0, `(.L_x_0) ;  /* 0x000002b000007945 */ /* 0x000fe20003800200 */
[----:B--2---:R-:W-:-:S05]  /*03c0*/  FMUL R8, R8, R19 ;  /* 0x0000001308087220 */ /* 0x004fca0000400000 */
[----:B------:R-:W-:-:S13]  /*03d0*/  FSETP.GEU.AND P0, PT, |R8|, 1.175494350822287508e-38, PT ;  /* 0x008000000800780b */ /* 0x000fda0003f0e200 */
[----:B------:R-:W-:-:S04]  /*03e0*/  @!P0 FMUL R8, R8, 16777216 ;  /* 0x4b80000008088820 */ /* 0x000fc80000400000 */
[----:B0-----:R-:W0:Y:S02]  /*03f0*/  MUFU.LG2 R7, R8 ;  /* 0x0000000800077308 */ /* 0x001e240000000c00 */
[----:B0-----:R-:W-:Y:S01]  /*0400*/  @!P0 FADD R7, R7, -24 ;  /* 0xc1c0000007078421 */ /* 0x001fe20000000000 */
[----:B------:R-:W-:-:S03]  /*0410*/  ISETP.GE.U32.AND P0, PT, R5, UR5, PT ;  /* 0x0000000505007c0c */ /* 0x000fc6000bf06070 */
[----:B------:R-:W-:-:S05]  /*0420*/  FMUL R13, R7, 0.5 ;  /* 0x3f000000070d7820 */ /* 0x000fca0000400000 */
[----:B------:R-:W-:-:S05]  /*0430*/  FSETP.GEU.AND P3, PT, R13, -126, PT ;  /* 0xc2fc00000d00780b */ /* 0x000fca0003f6e000 */
[----:B------:R-:W-:-:S04]  /*0440*/  @P0 IADD3 R5, PT, PT, R5, -UR5, RZ ;  /* 0x8000000505050c10 */ /* 0x000fc8000fffe0ff */
[----:B------:R-:W-:-:S04]  /*0450*/  ISETP.GE.U32.AND P1, PT, R5, UR5, PT ;  /* 0x0000000505007c0c */ /* 0x000fc8000bf26070 */
[----:B------:R-:W-:Y:S01]  /*0460*/  @!P3 FMUL R13, R13, 0.5 ;  /* 0x3f0000000d0db820 */ /* 0x000fe20000400000 */
[----:B------:R-:W-:-:S03]  /*0470*/  @P0 VIADD R17, R17, 0x1 ;  /* 0x0000000111110836 */ /* 0x000fc60000000000 */
[----:B------:R-:W0:Y:S05]  /*0480*/  MUFU.EX2 R11, R13 ;  /* 0x0000000d000b7308 */ /* 0x000e2a0000000800 */
[----:B------:R-:W-:Y:S02]  /*0490*/  @P1 IADD3 R17, PT, PT, R17, 0x1, RZ ;  /* 0x0000000111111810 */ /* 0x000fe40007ffe0ff */
[----:B------:R-:W-:-:S05]  /*04a0*/  @!P2 LOP3.LUT R17, RZ, UR5, RZ, 0x33, !PT ;  /* 0x00000005ff11ac12 */ /* 0x000fca000f8e33ff */
[----:B------:R-:W-:Y:S01]  /*04b0*/  IMAD R7, R17, UR5, RZ ;  /* 0x0000000511077c24 */ /* 0x000fe2000f8e02ff */
[----:B------:R-:W-:Y:S02]  /*04c0*/  I2FP.F32.S32 R5, UR5 ;  /* 0x0000000500057c45 */ /* 0x000fe40008201400 */
[----:B------:R-:W-:Y:S02]  /*04d0*/  I2FP.F32.U32 R8, R17 ;  /* 0x0000001100087245 */ /* 0x000fe40000201000 */
[----:B------:R-:W-:Y:S01]  /*04e0*/  I2FP.F32.U32 R12, R7 ;  /* 0x00000007000c7245 */ /* 0x000fe20000201000 */
[----:B0-----:R-:W-:-:S04]  /*04f0*/  @!P3 FMUL R11, R11, R11 ;  /* 0x0000000b0b0bb220 */ /* 0x001fc80000400000 */
[----:B------:R-:W0:Y:S01]  /*0500*/  MUFU.RCP R14, R11 ;  /* 0x0000000b000e7308 */ /* 0x000e220000001000 */
[----:B------:R-:W-:Y:S01]  /*0510*/  FFMA R8, -R5, R12, R8 ;  /* 0x0000000c05087223 */ /* 0x000fe20000000108 */
[----:B------:R-:W-:-:S03]  /*0520*/  IADD3 R12, PT, PT, R4, 0x1, -R7 ;  /* 0x00000001040c7810 */ /* 0x000fc60007ffe807 */
[----:B------:R-:W-:Y:S01]  /*0530*/  FADD R7, R8, 1 ;  /* 0x3f80000008077421 */ /* 0x000fe20000000000 */
[----:B------:R-:W-:-:S03]  /*0540*/  I2FP.F32.U32 R12, R12 ;  /* 0x0000000c000c7245 */ /* 0x000fc60000201000 */
[----:B-----5:R-:W-:Y:S02]  /*0550*/  FADD R7, R7, -R0 ;  /* 0x8000000007077221 */ /* 0x020fe40000000000 */
[----:B----4-:R-:W-:Y:S02]  /*0560*/  FADD R3, R12, -R3 ;  /* 0x800000030c037221 */ /* 0x010fe40000000000 */
[----:B------:R-:W-:-:S04]  /*0570*/  FMUL R0, R6, R7 ;  /* 0x0000000706007220 */ /* 0x000fc80000400000 */
[----:B------:R-:W-:Y:S01]  /*0580*/  FMUL R0, R0, R3 ;  /* 0x0000000300007220 */ /* 0x000fe20000400000 */
[----:B0-----:R-:W-:-:S03]  /*0590*/  FFMA R7, -R11, R14, 1 ;  /* 0x3f8000000b077423 */ /* 0x001fc6000000010e */
[----:B------:R-:W0:Y:S01]  /*05a0*/  FCHK P0, R0, R11 ;  /* 0x0000000b00007302 */ /* 0x000e220000000000 */
[----:B------:R-:W-:-:S04]  /*05b0*/  FFMA R7, R14, R7, R14 ;  /* 0x000000070e077223 */ /* 0x000fc8000000000e */
[----:B------:R-:W-:-:S04]  /*05c0*/  FFMA R8, R0, R7, RZ ;  /* 0x0000000700087223 */ /* 0x000fc800000000ff */
[----:B------:R-:W-:Y:S01]  /*05d0*/  FFMA R3, -R11, R8, R0 ;  /* 0x000000080b037223 */ /* 0x000fe20000000100 */
[----:B------:R-:W-:-:S03]  /*05e0*/  IMAD.U32 R6, RZ, RZ, UR4 ;  /* 0x00000004ff067e24 */ /* 0x000fc6000f8e00ff */
[----:B------:R-:W-:Y:S01]  /*05f0*/  FFMA R7, R7, R3, R8 ;  /* 0x0000000307077223 */ /* 0x000fe20000000008 */
[----:B------:R-:W-:Y:S01]  /*0600*/  IADD3 R8, PT, PT, R4, UR4, RZ ;  /* 0x0000000404087c10 */ /* 0x000fe2000fffe0ff */
[----:B0-----:R-:W-:Y:S06]  /*0610*/  @!P0 BRA `(.L_x_1) ;  /* 0x0000000000108947 */ /* 0x001fec0003800000 */
[----:B------:R-:W-:Y:S01]  /*0620*/  IMAD.MOV.U32 R3, RZ, RZ, R11 ;  /* 0x000000ffff037224 */ /* 0x000fe200078e000b */
[----:B------:R-:W-:-:S07]  /*0630*/  MOV R12, 0x650 ;  /* 0x00000650000c7802 */ /* 0x000fce0000000f00 */
[----:B------:R-:W-:Y:S05]  /*0640*/  CALL.REL.NOINC `($__internal_0_$__cuda_sm3x_div_rn_noftz_f32_slowpath) ;  /* 0x0000000800087944 */ /* 0x000fea0003c00000 */
[----:B------:R-:W-:-:S07]  /*0650*/  MOV R7, R0 ;  /* 0x0000000000077202 */ /* 0x000fce0000000f00 */
.L_x_1:
[----:B------:R-:W-:Y:S05]  /*0660*/  BSYNC.RECONVERGENT B0 ;  /* 0x0000000000007941 */ /* 0x000fea0003800200 */
.L_x_0:
[----:B------:R-:W0:Y:S01]  /*0670*/  LDC.64 R16, c[0x0][0x3b0] ;  /* 0x0000ec00ff107b82 */ /* 0x000e220000000a00 */
[----:B------:R-:W-:-:S07]  /*0680*/  VIADD R19, R10, 0x2 ;  /* 0x000000020a137836 */ /* 0x000fce0000000000 */
[----:B------:R-:W1:Y:S08]  /*0690*/  LDC.64 R20, c[0x0][0x3a8] ;  /* 0x0000ea00ff147b82 */ /* 0x000e700000000a00 */
[----:B------:R-:W2:Y:S08]  /*06a0*/  LDC.64 R14, c[0x0][0x3a0] ;  /* 0x0000e800ff0e7b82 */ /* 0x000eb00000000a00 */
[----:B------:R-:W3:Y:S01]  /*06b0*/  LDC.64 R12, c[0x0][0x398] ;  /* 0x0000e600ff0c7b82 */ /* 0x000ee20000000a00 */
[----:B0-----:R-:W-:Y:S01]  /*06c0*/  IMAD.WIDE.U32 R16, R19, 0x4, R16 ;  /* 0x0000000413107825 */ /* 0x001fe200078e0010 */
[----:B------:R-:W-:Y:S01]  /*06d0*/  LEA R9, R9, R8, 0x1 ;  /* 0x0000000809097211 */ /* 0x000fe200078e08ff */
[----:B------:R-:W0:Y:S04]  /*06e0*/  LDCU UR4, c[0x0][0x380] ;  /* 0x00007000ff0477ac */ /* 0x000e280008000800 */
[----:B------:R0:W4:Y:S01]  /*06f0*/  LDG.E R17, desc[UR6][R16.64] ;  /* 0x0000000610117981 */ /* 0x000122000c1e1900 */
[C---:B-1----:R-:W-:Y:S01]  /*0700*/  IMAD.WIDE.U32 R20, R19.reuse, 0x4, R20 ;  /* 0x0000000413147825 */ /* 0x042fe200078e0014 */
[----:B------:R-:W1:Y:S04]  /*0710*/  LDC.64 R10, c[0x0][0x388] ;  /* 0x0000e200ff0a7b82 */ /* 0x000e680000000a00 */
[----:B------:R-:W4:Y:S01]  /*0720*/  LDG.E R0, desc[UR6][R20.64] ;  /* 0x0000000614007981 */ /* 0x000f22000c1e1900 */
[----:B--2---:R-:W-:-:S06]  /*0730*/  IMAD.WIDE.U32 R14, R19, 0x4, R14 ;  /* 0x00000004130e7825 */ /* 0x004fcc00078e000e */
[----:B------:R2:W5:Y:S01]  /*0740*/  LDG.E R14, desc[UR6][R14.64] ;  /* 0x000000060e0e7981 */ /* 0x000562000c1e1900 */
[----:B---3--:R-:W-:-:S05]  /*0750*/  IMAD.WIDE.U32 R18, R19, 0x4, R12 ;  /* 0x0000000413127825 */ /* 0x008fca00078e000c */
[----:B------:R-:W3:Y:S01]  /*0760*/  LDG.E R3, desc[UR6][R18.64] ;  /* 0x0000000612037981 */ /* 0x000ee2000c1e1900 */
[----:B-1----:R-:W-:-:S05]  /*0770*/  IMAD.WIDE.U32 R12, R9, 0x4, R10 ;  /* 0x00000004090c7825 */ /* 0x002fca00078e000a */
[----:B------:R1:W3:Y:S01]  /*0780*/  LDG.E R9, desc[UR6][R12.64] ;  /* 0x000000060c097981 */ /* 0x0002e2000c1e1900 */
[----:B0-----:R-:W0:Y:S08]  /*0790*/  I2F.U32.RP R16, UR4 ;  /* 0x0000000400107d06 */ /* 0x001e300008209000 */
[----:B0-----:R-:W0:Y:S02]  /*07a0*/  MUFU.RCP R16, R16 ;  /* 0x0000001000107308 */ /* 0x001e240000001000 */
[----:B0-----:R-:W-:-:S06]  /*07b0*/  VIADD R10, R16, 0xffffffe ;  /* 0x0ffffffe100a7836 */ /* 0x001fcc0000000000 */
[----:B------:R0:W2:Y:S02]  /*07c0*/  F2I.FTZ.U32.TRUNC.NTZ R11, R10 ;  /* 0x0000000a000b7305 */ /* 0x0000a4000021f000 */
[----:B0-----:R-:W-:Y:S01]  /*07d0*/  IMAD.MOV.U32 R10, RZ, RZ, RZ ;  /* 0x000000ffff0a7224 */ /* 0x001fe200078e00ff */
[----:B--2---:R-:W-:-:S05]  /*07e0*/  IADD3 R15, PT, PT, RZ, -R11, RZ ;  /* 0x8000000bff0f7210 */ /* 0x004fca0007ffe0ff */
[----:B------:R-:W-:-:S04]  /*07f0*/  IMAD R15, R15, UR4, RZ ;  /* 0x000000040f0f7c24 */ /* 0x000fc8000f8e02ff */
[----:B------:R-:W-:Y:S01]  /*0800*/  IMAD.HI.U32 R15, R11, R15, R10 ;  /* 0x0000000f0b0f7227 */ /* 0x000fe200078e000a */
[----:B------:R-:W-:Y:S01]  /*0810*/  ISETP.NE.U32.AND P3, PT, RZ, UR4, PT ;  /* 0x00000004ff007c0c */ /* 0x000fe2000bf65070 */
[----:B------:R-:W-:Y:S02]  /*0820*/  BSSY.RECONVERGENT B0, `(.L_x_2) ;  /* 0x000002b000007945 */ /* 0x000fe40003800200 */
[----:B----4-:R-:W-:-:S05]  /*0830*/  FMUL R17, R0, R17 ;  /* 0x0000001100117220 */ /* 0x010fca0000400000 */
[----:B------:R-:W-:Y:S01]  /*0840*/  FSETP.GEU.AND P0, PT, |R17|, 1.175494350822287508e-38, PT ;  /* 0x008000001100780b */ /* 0x000fe20003f0e200 */
[----:B------:R-:W-:-:S12]  /*0850*/  IMAD.HI.U32 R0, R15, R8, RZ ;  /* 0x000000080f007227 */ /* 0x000fd800078e00ff */
[----:B------:R-:W-:-:S04]  /*0860*/  @!P0 FMUL R17, R17, 16777216 ;  /* 0x4b80000011118820 */ /* 0x000fc80000400000 */
[----:B------:R-:W0:Y:S01]  /*0870*/  MUFU.LG2 R11, R17 ;  /* 0x00000011000b7308 */ /* 0x000e220000000c00 */
[----:B-1----:R-:W-:-:S05]  /*0880*/  IADD3 R13, PT, PT, -R0, RZ, RZ ;  /* 0x000000ff000d7210 */ /* 0x002fca0007ffe1ff */
[----:B------:R-:W-:Y:S02]  /*0890*/  IMAD R10, R13, UR4, R8 ;  /* 0x000000040d0a7c24 */ /* 0x000fe4000f8e0208 */
[----:B0-----:R-:W-:-:S03]  /*08a0*/  @!P0 FADD R11, R11, -24 ;  /* 0xc1c000000b0b8421 */ /* 0x001fc60000000000 */
[----:B------:R-:W-:Y:S01]  /*08b0*/  ISETP.GE.U32.AND P0, PT, R10, UR4, PT ;  /* 0x000000040a007c0c */ /* 0x000fe2000bf06070 */
[----:B------:R-:W-:-:S05]  /*08c0*/  FMUL R12, R11, 0.5 ;  /* 0x3f0000000b0c7820 */ /* 0x000fca0000400000 */
[----:B------:R-:W-:-:S07]  /*08d0*/  FSETP.GEU.AND P2, PT, R12, -126, PT ;  /* 0xc2fc00000c00780b */ /* 0x000fce0003f4e000 */
[----:B------:R-:W-:-:S05]  /*08e0*/  @P0 VIADD R10, R10, -UR4 ;  /* 0x800000040a0a0c36 */ /* 0x000fca0008000000 */
[----:B------:R-:W-:Y:S02]  /*08f0*/  ISETP.GE.U32.AND P1, PT, R10, UR4, PT ;  /* 0x000000040a007c0c */ /* 0x000fe4000bf26070 */
[----:B------:R-:W-:Y:S01]  /*0900*/  @P0 IADD3 R0, PT, PT, R0, 0x1, RZ ;  /* 0x0000000100000810 */ /* 0x000fe20007ffe0ff */
[----:B------:R-:W-:-:S04]  /*0910*/  @!P2 FMUL R12, R12, 0.5 ;  /* 0x3f0000000c0ca820 */ /* 0x000fc80000400000 */
[----:B------:R-:W0:Y:S06]  /*0920*/  MUFU.EX2 R13, R12 ;  /* 0x0000000c000d7308 */ /* 0x000e2c0000000800 */
[----:B------:R-:W-:Y:S01]  /*0930*/  @P1 VIADD R0, R0, 0x1 ;  /* 0x0000000100001836 */ /* 0x000fe20000000000 */
[----:B------:R-:W-:-:S05]  /*0940*/  @!P3 LOP3.LUT R0, RZ, UR4, RZ, 0x33, !PT ;  /* 0x00000004ff00bc12 */ /* 0x000fca000f8e33ff */
[----:B------:R-:W-:Y:S01]  /*0950*/  IMAD R11, R0, UR4, RZ ;  /* 0x00000004000b7c24 */ /* 0x000fe2000f8e02ff */
[----:B------:R-:W-:-:S04]  /*0960*/  I2FP.F32.U32 R0, R0 ;  /* 0x0000000000007245 */ /* 0x000fc80000201000 */
[----:B------:R-:W-:Y:S01]  /*0970*/  I2FP.F32.U32 R10, R11 ;  /* 0x0000000b000a7245 */ /* 0x000fe20000201000 */
[----:B0-----:R-:W-:Y:S01]  /*0980*/  @!P2 FMUL R13, R13, R13 ;  /* 0x0000000d0d0da220 */ /* 0x001fe20000400000 */
[----:B------:R-:W-:-:S03]  /*0990*/  IADD3 R8, PT, PT, R8, 0x1, -R11 ;  /* 0x0000000108087810 */ /* 0x000fc60007ffe80b */
[----:B------:R-:W-:Y:S01]  /*09a0*/  FFMA R0, -R5, R10, R0 ;  /* 0x0000000a05007223 */ /* 0x000fe20000000100 */
[----:B------:R-:W0:Y:S03]  /*09b0*/  MUFU.RCP R16, R13 ;  /* 0x0000000d00107308 */ /* 0x000e260000001000 */
[----:B------:R-:W-:Y:S01]  /*09c0*/  FADD R5, R0, 1 ;  /* 0x3f80000000057421 */ /* 0x000fe20000000000 */
[----:B------:R-:W-:-:S03]  /*09d0*/  I2FP.F32.U32 R8, R8 ;  /* 0x0000000800087245 */ /* 0x000fc60000201000 */
[----:B-----5:R-:W-:Y:S02]  /*09e0*/  FADD R14, R5, -R14 ;  /* 0x8000000e050e7221 */ /* 0x020fe40000000000 */
[----:B---3--:R-:W-:Y:S02]  /*09f0*/  FADD R3, R8, -R3 ;  /* 0x8000000308037221 */ /* 0x008fe40000000000 */
[----:B------:R-:W-:-:S04]  /*0a00*/  FMUL R0, R9, R14 ;  /* 0x0000000e09007220 */ /* 0x000fc80000400000 */
[----:B------:R-:W-:Y:S01]  /*0a10*/  FMUL R0, R0, R3 ;  /* 0x0000000300007220 */ /* 0x000fe20000400000 */
[----:B0-----:R-:W-:-:S03]  /*0a20*/  FFMA R5, -R13, R16, 1 ;  /* 0x3f8000000d057423 */ /* 0x001fc60000000110 */
[----:B------:R-:W0:Y:S01]  /*0a30*/  FCHK P0, R0, R13 ;  /* 0x0000000d00007302 */ /* 0x000e220000000000 */
[----:B------:R-:W-:-:S04]  /*0a40*/  FFMA R5, R16, R5, R16 ;  /* 0x0000000510057223 */ /* 0x000fc80000000010 */
[----:B------:R-:W-:-:S04]  /*0a50*/  FFMA R8, R0, R5, RZ ;  /* 0x0000000500087223 */ /* 0x000fc800000000ff */
[----:B------:R-:W-:-:S04]  /*0a60*/  FFMA R3, -R13, R8, R0 ;  /* 0x000000080d037223 */ /* 0x000fc80000000100 */
[----:B------:R-:W-:Y:S01]  /*0a70*/  FFMA R8, R5, R3, R8 ;  /* 0x0000000305087223 */ /* 0x000fe20000000008 */
[----:B0-----:R-:W-:Y:S06]  /*0a80*/  @!P0 BRA `(.L_x_3) ;  /* 0x0000000000108947 */ /* 0x001fec0003800000 */
[----:B------:R-:W-:Y:S02]  /*0a90*/  MOV R3, R13 ;  /* 0x0000000d00037202 */ /* 0x000fe40000000f00 */
[----:B------:R-:W-:-:S07]  /*0aa0*/  MOV R12, 0xac0 ;  /* 0x00000ac0000c7802 */ /* 0x000fce0000000f00 */
[----:B------:R-:W-:Y:S05]  /*0ab0*/  CALL.REL.NOINC `($__internal_0_$__cuda_sm3x_div_rn_noftz_f32_slowpath) ;  /* 0x0000000000ec7944 */ /* 0x000fea0003c00000 */
[----:B------:R-:W-:-:S07]  /*0ac0*/  IMAD.MOV.U32 R8, RZ, RZ, R0 ;  /* 0x000000ffff087224 */ /* 0x000fce00078e0000 */
.L_x_3:
[----:B------:R-:W-:Y:S05]  /*0ad0*/  BSYNC.RECONVERGENT B0 ;  /* 0x0000000000007941 */ /* 0x000fea0003800200 */
.L_x_2:
[----:B------:R-:W0:Y:S01]  /*0ae0*/  S2UR UR5, SR_CgaCtaId ;  /* 0x00000000000579c3 */ /* 0x000e220000008800 */
[----:B------:R-:W-:Y:S01]  /*0af0*/  UMOV UR4, 0x400 ;  /* 0x0000040000047882 */ /* 0x000fe20000000000 */
[----:B------:R-:W-:Y:S01]  /*0b00*/  ISETP.GE.U32.AND P0, PT, R6, 0x42, PT ;  /* 0x000000420600780c */ /* 0x000fe20003f06070 */
[----:B------:R-:W-:Y:S01]  /*0b10*/  FADD R7, R8, R7 ;  /* 0x0000000708077221 */ /* 0x000fe20000000000 */
[----:B------:R-:W-:Y:S01]  /*0b20*/  ISETP.GT.U32.AND P1, PT, R4, 0x1f, PT ;  /* 0x0000001f0400780c */ /* 0x000fe20003f24070 */
[----:B0-----:R-:W-:-:S06]  /*0b30*/  ULEA UR4, UR5, UR4, 0x18 ;  /* 0x0000000405047291 */ /* 0x001fcc000f8ec0ff */
[----:B------:R-:W-:-:S05]  /*0b40*/  LEA R0, R4, UR4, 0x2 ;  /* 0x0000000404007c11 */ /* 0x000fca000f8e10ff */
[----:B------:R0:W-:Y:S01]  /*0b50*/  STS [R0], R7 ;  /* 0x0000000700007388 */ /* 0x0001e20000000800 */
[----:B------:R-:W-:Y:S06]  /*0b60*/  BAR.SYNC.DEFER_BLOCKING 0x0 ;  /* 0x0000000000007b1d */ /* 0x000fec0000010000 */
[----:B------:R-:W-:Y:S05]  /*0b70*/  @!P0 BRA `(.L_x_4) ;  /* 0x00000000002c8947 */ /* 0x000fea0003800000 */
.L_x_5:
[----:B0-----:R-:W-:-:S04]  /*0b80*/  SHF.R.U32.HI R7, RZ, 0x1, R6 ;  /* 0x00000001ff077819 */ /* 0x001fc80000011606 */
[----:B------:R-:W-:-:S13]  /*0b90*/  ISETP.GE.U32.AND P0, PT, R4, R7, PT ;  /* 0x000000070400720c */ /* 0x000fda0003f06070 */
[----:B------:R-:W-:Y:S01]  /*0ba0*/  @!P0 LEA R3, R7, R0, 0x2 ;  /* 0x0000000007038211 */ /* 0x000fe200078e10ff */
[----:B------:R-:W-:Y:S05]  /*0bb0*/  @!P0 LDS R8, [R0] ;  /* 0x0000000000088984 */ /* 0x000fea0000000800 */
[----:B------:R-:W0:Y:S02]  /*0bc0*/  @!P0 LDS R3, [R3] ;  /* 0x0000000003038984 */ /* 0x000e240000000800 */
[----:B0-----:R-:W-:-:S05]  /*0bd0*/  @!P0 FADD R5, R3, R8 ;  /* 0x0000000803058221 */ /* 0x001fca0000000000 */
[----:B------:R1:W-:Y:S01]  /*0be0*/  @!P0 STS [R0], R5 ;  /* 0x0000000500008388 */ /* 0x0003e20000000800 */
[----:B------:R-:W-:Y:S01]  /*0bf0*/  BAR.SYNC.DEFER_BLOCKING 0x0 ;  /* 0x0000000000007b1d */ /* 0x000fe20000010000 */
[----:B------:R-:W-:Y:S01]  /*0c00*/  ISETP.GT.U32.AND P0, PT, R6, 0x83, PT ;  /* 0x000000830600780c */ /* 0x000fe20003f04070 */
[----:B------:R-:W-:-:S12]  /*0c10*/  IMAD.MOV.U32 R6, RZ, RZ, R7 ;  /* 0x000000ffff067224 */ /* 0x000fd800078e0007 */
[----:B-1----:R-:W-:Y:S05]  /*0c20*/  @P0 BRA `(.L_x_5) ;  /* 0xfffffffc00d40947 */ /* 0x002fea000383ffff */
.L_x_4:
[----:B------:R-:W-:Y:S05]  /*0c30*/  @P1 EXIT ;  /* 0x000000000000194d */ /* 0x000fea0003800000 */
[----:B------:R-:W-:Y:S01]  /*0c40*/  LDS R3, [R0+0x80] ;  /* 0x0000800000037984 */ /* 0x000fe20000000800 */
[----:B------:R-:W-:-:S03]  /*0c50*/  ISETP.NE.AND P0, PT, R4, 0x1, PT ;  /* 0x000000010400780c */ /* 0x000fc60003f05270 */
[----:B------:R-:W1:Y:S02]  /*0c60*/  LDS R6, [R0] ;  /* 0x0000000000067984 */ /* 0x000e640000000800 */
[----:B-1----:R-:W-:-:S05]  /*0c70*/  FADD R3, R3, R6 ;  /* 0x0000000603037221 */ /* 0x002fca0000000000 */
[----:B------:R-:W-:Y:S04]  /*0c80*/  STS [R0], R3 ;  /* 0x0000000300007388 */ /* 0x000fe80000000800 */
[----:B------:R-:W-:Y:S04]  /*0c90*/  LDS R5, [R0+0x40] ;  /* 0x0000400000057984 */ /* 0x000fe80000000800 */
[----:B------:R-:W1:Y:S02]  /*0ca0*/  LDS R6, [R0] ;  /* 0x0000000000067984 */ /* 0x000e640000000800 */
[----:B-1----:R-:W-:-:S05]  /*0cb0*/  FADD R5, R5, R6 ;  /* 0x0000000605057221 */ /* 0x002fca0000000000 */
[----:B------:R-:W-:Y:S04]  /*0cc0*/  STS [R0], R5 ;  /* 0x0000000500007388 */ /* 0x000fe80000000800 */
[----:B------:R-:W-:Y:S04]  /*0cd0*/  LDS R6, [R0+0x20] ;  /* 0x0000200000067984 */ /* 0x000fe80000000800 */
[----:B0-----:R-:W0:Y:S02]  /*0ce0*/  LDS R7, [R0] ;  /* 0x0000000000077984 */ /* 0x001e240000000800 */
[----:B0-----:R-:W-:-:S05]  /*0cf0*/  FADD R7, R6, R7 ;  /* 0x0000000706077221 */ /* 0x001fca0000000000 */
[----:B------:R-:W-:Y:S04]  /*0d00*/  STS [R0], R7 ;  /* 0x0000000700007388 */ /* 0x000fe80000000800 */
[----:B------:R-:W-:Y:S04]  /*0d10*/  LDS R6, [R0+0x10] ;  /* 0x0000100000067984 */ /* 0x000fe80000000800 */
[----:B------:R-:W0:Y:S02]  /*0d20*/  LDS R9, [R0] ;  /* 0x0000000000097984 */ /* 0x000e240000000800 */
        /* <DEDUP_REMOVED lines=9> */
[----:B------:R0:W-:Y:S01]  /*0dc0*/  STS [R0], R5 ;  /* 0x0000000500007388 */ /* 0x0001e20000000800 */
[----:B------:R-:W-:Y:S05]  /*0dd0*/  @P0 EXIT ;  /* 0x000000000000094d */ /* 0x000fea0003800000 */
[----:B------:R-:W1:Y:S01]  /*0de0*/  S2UR UR5, SR_CgaCtaId ;  /* 0x00000000000579c3 */ /* 0x000e620000008800 */
[----:B------:R-:W-:-:S07]  /*0df0*/  UMOV UR4, 0x400 ;  /* 0x0000040000047882 */ /* 0x000fce0000000000 */
[----:B0-----:R-:W0:Y:S01]  /*0e00*/  LDC.64 R4, c[0x0][0x390] ;  /* 0x0000e400ff047b82 */ /* 0x001e220000000a00 */
[----:B-1----:R-:W-:Y:S01]  /*0e10*/  ULEA UR4, UR5, UR4, 0x18 ;  /* 0x0000000405047291 */ /* 0x002fe2000f8ec0ff */
[----:B0-----:R-:W-:-:S08]  /*0e20*/  IMAD.WIDE.U32 R2, R2, 0x4, R4 ;  /* 0x0000000402027825 */ /* 0x001fd000078e0004 */
[----:B------:R-:W0:Y:S02]  /*0e30*/  LDS R0, [UR4] ;  /* 0x00000004ff007984 */ /* 0x000e240008000800 */
[----:B0-----:R-:W-:-:S05]  /*0e40*/  FMUL R5, R0, 0.25 ;  /* 0x3e80000000057820 */ /* 0x001fca0000400000 */
[----:B------:R-:W-:Y:S01]  /*0e50*/  STG.E desc[UR6][R2.64], R5 ;  /* 0x0000000502007986 */ /* 0x000fe2000c101906 */
[----:B------:R-:W-:Y:S05]  /*0e60*/  EXIT ;  /* 0x000000000000794d */ /* 0x000fea0003800000 */
        .weak           $__internal_0_$__cuda_sm3x_div_rn_noftz_f32_slowpath
        .type           $__internal_0_$__cuda_sm3x_div_rn_noftz_f32_slowpath,@function
        .size           $__internal_0_$__cuda_sm3x_div_rn_noftz_f32_slowpath,(.L_x_59 - $__internal_0_$__cuda_sm3x_div_rn_noftz_f32_slowpath)
$__internal_0_$__cuda_sm3x_div_rn_noftz_f32_slowpath:
[----:B------:R-:W-:Y:S01]  /*0e70*/  SHF.R.U32.HI R13, RZ, 0x17, R3 ;  /* 0x00000017ff0d7819 */ /* 0x000fe20000011603 */
[----:B------:R-:W-:Y:S01]  /*0e80*/  BSSY.RECONVERGENT B1, `(.L_x_6) ;  /* 0x0000062000017945 */ /* 0x000fe20003800200 */
[----:B------:R-:W-:Y:S02]  /*0e90*/  SHF.R.U32.HI R11, RZ, 0x17, R0 ;  /* 0x00000017ff0b7819 */ /* 0x000fe40000011600 */
[----:B------:R-:W-:Y:S02]  /*0ea0*/  LOP3.LUT R13, R13, 0xff, RZ, 0xc0, !PT ;  /* 0x000000ff0d0d7812 */ /* 0x000fe400078ec0ff */
[----:B------:R-:W-:Y:S02]  /*0eb0*/  LOP3.LUT R16, R11, 0xff, RZ, 0xc0, !PT ;  /* 0x000000ff0b107812 */ /* 0x000fe400078ec0ff */
[----:B------:R-:W-:-:S03]  /*0ec0*/  IADD3 R15, PT, PT, R13, -0x1, RZ ;  /* 0xffffffff0d0f7810 */ /* 0x000fc60007ffe0ff */
[----:B------:R-:W-:Y:S01]  /*0ed0*/  VIADD R14, R16, 0xffffffff ;  /* 0xffffffff100e7836 */ /* 0x000fe20000000000 */
[----:B------:R-:W-:-:S04]  /*0ee0*/  ISETP.GT.U32.AND P0, PT, R15, 0xfd, PT ;  /* 0x000000fd0f00780c */ /* 0x000fc80003f04070 */
[----:B------:R-:W-:-:S13]  /*0ef0*/  ISETP.GT.U32.OR P0, PT, R14, 0xfd, P0 ;  /* 0x000000fd0e00780c */ /* 0x000fda0000704470 */
[----:B------:R-:W-:Y:S01]  /*0f00*/  @!P0 MOV R11, RZ ;  /* 0x000000ff000b8202 */ /* 0x000fe20000000f00 */
[----:B------:R-:W-:Y:S06]  /*0f10*/  @!P0 BRA `(.L_x_7) ;  /* 0x00000000005c8947 */ /* 0x000fec0003800000 */
[----:B------:R-:W-:Y:S02]  /*0f20*/  FSETP.GTU.FTZ.AND P0, PT, |R0|, +INF , PT ;  /* 0x7f8000000000780b */ /* 0x000fe40003f1c200 */
[----:B------:R-:W-:-:S04]  /*0f30*/  FSETP.GTU.FTZ.AND P1, PT, |R3|, +INF , PT ;  /* 0x7f8000000300780b */ /* 0x000fc80003f3c200 */
[----:B------:R-:W-:-:S13]  /*0f40*/  PLOP3.LUT P0, PT, P0, P1, PT, 0xf8, 0x8f ;  /* 0x00000000008f781c */ /* 0x000fda0000703f70 */
[----:B------:R-:W-:Y:S05]  /*0f50*/  @P0 BRA `(.L_x_8) ;  /* 0x00000004004c0947 */ /* 0x000fea0003800000 */
[----:B------:R-:W-:-:S13]  /*0f60*/  LOP3.LUT P0, RZ, R3, 0x7fffffff, R0, 0xc8, !PT ;  /* 0x7fffffff03ff7812 */ /* 0x000fda000780c800 */
[----:B------:R-:W-:Y:S05]  /*0f70*/  @!P0 BRA `(.L_x_9) ;  /* 0x00000004003c8947 */ /* 0x000fea0003800000 */
[C---:B------:R-:W-:Y:S02]  /*0f80*/  FSETP.NEU.FTZ.AND P1, PT, |R0|.reuse, +INF , PT ;  /* 0x7f8000000000780b */ /* 0x040fe40003f3d200 */
[----:B------:R-:W-:Y:S02]  /*0f90*/  FSETP.NEU.FTZ.AND P2, PT, |R3|, +INF , PT ;  /* 0x7f8000000300780b */ /* 0x000fe40003f5d200 */
[----:B------:R-:W-:-:S11]  /*0fa0*/  FSETP.NEU.FTZ.AND P0, PT, |R0|, +INF , PT ;  /* 0x7f8000000000780b */ /* 0x000fd60003f1d200 */
[----:B------:R-:W-:Y:S05]  /*0fb0*/  @!P2 BRA !P1, `(.L_x_9) ;  /* 0x00000004002ca947 */ /* 0x000fea0004800000 */
[----:B------:R-:W-:-:S04]  /*0fc0*/  LOP3.LUT P1, RZ, R0, 0x7fffffff, RZ, 0xc0, !PT ;  /* 0x7fffffff00ff7812 */ /* 0x000fc8000782c0ff */
[----:B------:R-:W-:-:S13]  /*0fd0*/  PLOP3.LUT P1, PT, P2, P1, PT, 0x2f, 0xf2 ;  /* 0x0000000000f2781c */ /* 0x000fda0001722577 */
[----:B------:R-:W-:Y:S05]  /*0fe0*/  @P1 BRA `(.L_x_10) ;  /* 0x0000000400181947 */ /* 0x000fea0003800000 */
[----:B------:R-:W-:-:S04]  /*0ff0*/  LOP3.LUT P1, RZ, R3, 0x7fffffff, RZ, 0xc0, !PT ;  /* 0x7fffffff03ff7812 */ /* 0x000fc8000782c0ff */
[----:B------:R-:W-:-:S13]  /*1000*/  PLOP3.LUT P0, PT, P0, P1, PT, 0x2f, 0xf2 ;  /* 0x0000000000f2781c */ /* 0x000fda0000702577 */
[----:B------:R-:W-:Y:S05]  /*1010*/  @P0 BRA `(.L_x_11) ;  /* 0x0000000400000947 */ /* 0x000fea0003800000 */
[----:B------:R-:W-:Y:S02]  /*1020*/  ISETP.GE.AND P0, PT, R14, RZ, PT ;  /* 0x000000ff0e00720c */ /* 0x000fe40003f06270 */
[----:B------:R-:W-:-:S11]  /*1030*/  ISETP.GE.AND P1, PT, R15, RZ, PT ;  /* 0x000000ff0f00720c */ /* 0x000fd60003f26270 */
[----:B------:R-:W-:Y:S01]  /*1040*/  @P0 IMAD.MOV.U32 R11, RZ, RZ, RZ ;  /* 0x000000ffff0b0224 */ /* 0x000fe200078e00ff */
[----:B------:R-:W-:Y:S01]  /*1050*/  @!P0 MOV R11, 0xffffffc0 ;  /* 0xffffffc0000b8802 */ /* 0x000fe20000000f00 */
[----:B------:R-:W-:Y:S01]  /*1060*/  @!P0 FFMA R0, R0, 1.84467440737095516160e+19, RZ ;  /* 0x5f80000000008823 */ /* 0x000fe200000000ff */
[----:B------:R-:W-:-:S03]  /*1070*/  @!P1 FFMA R3, R3, 1.84467440737095516160e+19, RZ ;  /* 0x5f80000003039823 */ /* 0x000fc600000000ff */
[----:B------:R-:W-:-:S07]  /*1080*/  @!P1 VIADD R11, R11, 0x40 ;  /* 0x000000400b0b9836 */ /* 0x000fce0000000000 */
.L_x_7:
[----:B------:R-:W-:Y:S01]  /*1090*/  LEA R14, R13, 0xc0800000, 0x17 ;  /* 0xc08000000d0e7811 */ /* 0x000fe200078eb8ff */
[----:B------:R-:W-:Y:S03]  /*10a0*/  BSSY.RECONVERGENT B2, `(.L_x_12) ;  /* 0x0000036000027945 */ /* 0x000fe60003800200 */
[----:B------:R-:W-:Y:S01]  /*10b0*/  IADD3 R14, PT, PT, -R14, R3, RZ ;  /* 0x000000030e0e7210 */ /* 0x000fe20007ffe1ff */
[----:B------:R-:W-:-:S03]  /*10c0*/  VIADD R3, R16, 0xffffff81 ;  /* 0xffffff8110037836 */ /* 0x000fc60000000000 */
[----:B------:R0:W1:Y:S01]  /*10d0*/  MUFU.RCP R15, R14 ;  /* 0x0000000e000f7308 */ /* 0x0000620000001000 */
[----:B------:R-:W-:Y:S01]  /*10e0*/  FADD.FTZ R17, -R14, -RZ ;  /* 0x800000ff0e117221 */ /* 0x000fe20000010100 */
[C---:B------:R-:W-:Y:S01]  /*10f0*/  IMAD R0, R3.reuse, -0x800000, R0 ;  /* 0xff80000003007824 */ /* 0x040fe200078e0200 */
[----:B0-----:R-:W-:-:S04]  /*1100*/  IADD3 R14, PT, PT, R3, 0x7f, -R13 ;  /* 0x0000007f030e7810 */ /* 0x001fc80007ffe80d */
[----:B------:R-:W-:Y:S01]  /*1110*/  IADD3 R14, PT, PT, R14, R11, RZ ;  /* 0x0000000b0e0e7210 */ /* 0x000fe20007ffe0ff */
[----:B-1----:R-:W-:-:S04]  /*1120*/  FFMA R16, R15, R17, 1 ;  /* 0x3f8000000f107423 */ /* 0x002fc80000000011 */
[----:B------:R-:W-:-:S04]  /*1130*/  FFMA R18, R15, R16, R15 ;  /* 0x000000100f127223 */ /* 0x000fc8000000000f */
[----:B------:R-:W-:-:S04]  /*1140*/  FFMA R15, R0, R18, RZ ;  /* 0x00000012000f7223 */ /* 0x000fc800000000ff */
[----:B------:R-:W-:-:S04]  /*1150*/  FFMA R16, R17, R15, R0 ;  /* 0x0000000f11107223 */ /* 0x000fc80000000000 */
[----:B------:R-:W-:-:S04]  /*1160*/  FFMA R15, R18, R16, R15 ;  /* 0x00000010120f7223 */ /* 0x000fc8000000000f */
[----:B------:R-:W-:-:S04]  /*1170*/  FFMA R16, R17, R15, R0 ;  /* 0x0000000f11107223 */ /* 0x000fc80000000000 */
[----:B------:R-:W-:-:S05]  /*1180*/  FFMA R0, R18, R16, R15 ;  /* 0x0000001012007223 */ /* 0x000fca000000000f */
[----:B------:R-:W-:-:S04]  /*1190*/  SHF.R.U32.HI R3, RZ, 0x17, R0 ;  /* 0x00000017ff037819 */ /* 0x000fc80000011600 */
[----:B------:R-:W-:-:S05]  /*11a0*/  LOP3.LUT R3, R3, 0xff, RZ, 0xc0, !PT ;  /* 0x000000ff03037812 */ /* 0x000fca00078ec0ff */
[----:B------:R-:W-:-:S05]  /*11b0*/  IMAD.IADD R13, R3, 0x1, R14 ;  /* 0x00000001030d7824 */ /* 0x000fca00078e020e */
[----:B------:R-:W-:-:S04]  /*11c0*/  IADD3 R3, PT, PT, R13, -0x1, RZ ;  /* 0xffffffff0d037810 */ /* 0x000fc80007ffe0ff */
[----:B------:R-:W-:-:S13]  /*11d0*/  ISETP.GE.U32.AND P0, PT, R3, 0xfe, PT ;  /* 0x000000fe0300780c */ /* 0x000fda0003f06070 */
[----:B------:R-:W-:Y:S05]  /*11e0*/  @!P0 BRA `(.L_x_13) ;  /* 0x0000000000808947 */ /* 0x000fea0003800000 */
[----:B------:R-:W-:-:S13]  /*11f0*/  ISETP.GT.AND P0, PT, R13, 0xfe, PT ;  /* 0x000000fe0d00780c */ /* 0x000fda0003f04270 */
[----:B------:R-:W-:Y:S05]  /*1200*/  @P0 BRA `(.L_x_14) ;  /* 0x00000000006c0947 */ /* 0x000fea0003800000 */
[----:B------:R-:W-:-:S13]  /*1210*/  ISETP.GE.AND P0, PT, R13, 0x1, PT ;  /* 0x000000010d00780c */ /* 0x000fda0003f06270 */
[----:B------:R-:W-:Y:S05]  /*1220*/  @P0 BRA `(.L_x_15) ;  /* 0x0000000000740947 */ /* 0x000fea0003800000 */
[----:B------:R-:W-:Y:S02]  /*1230*/  ISETP.GE.AND P0, PT, R13, -0x18, PT ;  /* 0xffffffe80d00780c */ /* 0x000fe40003f06270 */
[----:B------:R-:W-:-:S11]  /*1240*/  LOP3.LUT R0, R0, 0x80000000, RZ, 0xc0, !PT ;  /* 0x8000000000007812 */ /* 0x000fd600078ec0ff */
[----:B------:R-:W-:Y:S05]  /*1250*/  @!P0 BRA `(.L_x_15) ;  /* 0x0000000000688947 */ /* 0x000fea0003800000 */
[CCC-:B------:R-:W-:Y:S01]  /*1260*/  FFMA.RZ R3, R18.reuse, R16.reuse, R15.reuse ;  /* 0x0000001012037223 */ /* 0x1c0fe2000000c00f */
[CCC-:B------:R-:W-:Y:S01]  /*1270*/  FFMA.RM R14, R18.reuse, R16.reuse, R15.reuse ;  /* 0x00000010120e7223 */ /* 0x1c0fe2000000400f */
[C---:B------:R-:W-:Y:S02]  /*1280*/  ISETP.NE.AND P2, PT, R13.reuse, RZ, PT ;  /* 0x000000ff0d00720c */ /* 0x040fe40003f45270 */
[----:B------:R-:W-:Y:S02]  /*1290*/  ISETP.NE.AND P1, PT, R13, RZ, PT ;  /* 0x000000ff0d00720c */ /* 0x000fe40003f25270 */
[----:B------:R-:W-:Y:S01]  /*12a0*/  LOP3.LUT R11, R3, 0x7fffff, RZ, 0xc0, !PT ;  /* 0x007fffff030b7812 */ /* 0x000fe200078ec0ff */
[----:B------:R-:W-:Y:S01]  /*12b0*/  FFMA.RP R3, R18, R16, R15 ;  /* 0x0000001012037223 */ /* 0x000fe2000000800f */
[C---:B------:R-:W-:Y:S01]  /*12c0*/  VIADD R16, R13.reuse, 0x20 ;  /* 0x000000200d107836 */ /* 0x040fe20000000000 */
[----:B------:R-:W-:Y:S02]  /*12d0*/  IADD3 R13, PT, PT, -R13, RZ, RZ ;  /* 0x000000ff0d0d7210 */ /* 0x000fe40007ffe1ff */
[----:B------:R-:W-:-:S02]  /*12e0*/  LOP3.LUT R11, R11, 0x800000, RZ, 0xfc, !PT ;  /* 0x008000000b0b7812 */ /* 0x000fc400078efcff */
[----:B------:R-:W-:Y:S02]  /*12f0*/  FSETP.NEU.FTZ.AND P0, PT, R3, R14, PT ;  /* 0x0000000e0300720b */ /* 0x000fe40003f1d000 */
[----:B------:R-:W-:Y:S02]  /*1300*/  SHF.L.U32 R16, R11, R16, RZ ;  /* 0x000000100b107219 */ /* 0x000fe400000006ff */
[----:B------:R-:W-:Y:S02]  /*1310*/  SEL R14, R13, RZ, P2 ;  /* 0x000000ff0d0e7207 */ /* 0x000fe40001000000 */
[----:B------:R-:W-:Y:S02]  /*1320*/  ISETP.NE.AND P1, PT, R16, RZ, P1 ;  /* 0x000000ff1000720c */ /* 0x000fe40000f25270 */
[----:B------:R-:W-:Y:S02]  /*1330*/  SHF.R.U32.HI R14, RZ, R14, R11 ;  /* 0x0000000eff0e7219 */ /* 0x000fe4000001160b */
[----:B------:R-:W-:-:S02]  /*1340*/  PLOP3.LUT P0, PT, P0, P1, PT, 0xf8, 0x8f ;  /* 0x00000000008f781c */ /* 0x000fc40000703f70 */
[----:B------:R-:W-:Y:S02]  /*1350*/  SHF.R.U32.HI R16, RZ, 0x1, R14 ;  /* 0x00000001ff107819 */ /* 0x000fe4000001160e */
[----:B------:R-:W-:-:S04]  /*1360*/  SEL R3, RZ, 0x1, !P0 ;  /* 0x00000001ff037807 */ /* 0x000fc80004000000 */
[----:B------:R-:W-:-:S04]  /*1370*/  LOP3.LUT R3, R3, 0x1, R16, 0xf8, !PT ;  /* 0x0000000103037812 */ /* 0x000fc800078ef810 */
[----:B------:R-:W-:-:S05]  /*1380*/  LOP3.LUT R3, R3, R14, RZ, 0xc0, !PT ;  /* 0x0000000e03037212 */ /* 0x000fca00078ec0ff */
[----:B------:R-:W-:-:S05]  /*1390*/  IMAD.IADD R3, R16, 0x1, R3 ;  /* 0x0000000110037824 */ /* 0x000fca00078e0203 */
[----:B------:R-:W-:Y:S01]  /*13a0*/  LOP3.LUT R0, R3, R0, RZ, 0xfc, !PT ;  /* 0x0000000003007212 */ /* 0x000fe200078efcff */
[----:B------:R-:W-:Y:S06]  /*13b0*/  BRA `(.L_x_15) ;  /* 0x0000000000107947 */ /* 0x000fec0003800000 */
.L_x_14:
[----:B------:R-:W-:-:S04]  /*13c0*/  LOP3.LUT R0, R0, 0x80000000, RZ, 0xc0, !PT ;  /* 0x8000000000007812 */ /* 0x000fc800078ec0ff */
[----:B------:R-:W-:Y:S01]  /*13d0*/  LOP3.LUT R0, R0, 0x7f800000, RZ, 0xfc, !PT ;  /* 0x7f80000000007812 */ /* 0x000fe200078efcff */
[----:B------:R-:W-:Y:S06]  /*13e0*/  BRA `(.L_x_15) ;  /* 0x0000000000047947 */ /* 0x000fec0003800000 */
.L_x_13:
[----:B------:R-:W-:-:S07]  /*13f0*/  LEA R0, R14, R0, 0x17 ;  /* 0x000000000e007211 */ /* 0x000fce00078eb8ff */
.L_x_15:
[----:B------:R-:W-:Y:S05]  /*1400*/  BSYNC.RECONVERGENT B2 ;  /* 0x0000000000027941 */ /* 0x000fea0003800200 */
.L_x_12:
[----:B------:R-:W-:Y:S05]  /*1410*/  BRA `(.L_x_16) ;  /* 0x0000000000207947 */ /* 0x000fea0003800000 */
.L_x_11:
[----:B------:R-:W-:-:S04]  /*1420*/  LOP3.LUT R0, R3, 0x80000000, R0, 0x48, !PT ;  /* 0x8000000003007812 */ /* 0x000fc800078e4800 */
[----:B------:R-:W-:Y:S01]  /*1430*/  LOP3.LUT R0, R0, 0x7f800000, RZ, 0xfc, !PT ;  /* 0x7f80000000007812 */ /* 0x000fe200078efcff */
[----:B------:R-:W-:Y:S06]  /*1440*/  BRA `(.L_x_16) ;  /* 0x0000000000147947 */ /* 0x000fec0003800000 */
.L_x_10:
[----:B------:R-:W-:Y:S01]  /*1450*/  LOP3.LUT R0, R3, 0x80000000, R0, 0x48, !PT ;  /* 0x8000000003007812 */ /* 0x000fe200078e4800 */
[----:B------:R-:W-:Y:S06]  /*1460*/  BRA `(.L_x_16) ;  /* 0x00000000000c7947 */ /* 0x000fec0003800000 */
.L_x_9:
[----:B------:R-:W0:Y:S01]  /*1470*/  MUFU.RSQ R0, -QNAN ;  /* 0xffc0000000007908 */ /* 0x000e220000001400 */
[----:B------:R-:W-:Y:S05]  /*1480*/  BRA `(.L_x_16) ;  /* 0x0000000000047947 */ /* 0x000fea0003800000 */
.L_x_8:
[----:B------:R-:W-:-:S07]  /*1490*/  FADD.FTZ R0, R0, R3 ;  /* 0x0000000300007221 */ /* 0x000fce0000010000 */
.L_x_16:
[----:B------:R-:W-:Y:S05]  /*14a0*/  BSYNC.RECONVERGENT B1 ;  /* 0x0000000000017941 */ /* 0x000fea0003800200 */
.L_x_6:
[----:B------:R-:W-:-:S04]  /*14b0*/  IMAD.MOV.U32 R13, RZ, RZ, 0x0 ;  /* 0x00000000ff0d7424 */ /* 0x000fc800078e00ff */
[----:B0-----:R-:W-:Y:S05]  /*14c0*/  RET.REL.NODEC R12 `(_Z19CorrelationFeature2iPfS_S_S_S_S_) ;  /* 0xffffffe80ccc7950 */ /* 0x001fea0003c3ffff */
.L_x_17:
[----:B------:R-:W-:-:S00]  /*14d0*/  BRA `(.L_x_17) ;  /* 0xfffffffc00fc7947 */ /* 0x000fc0000383ffff */
[----:B------:R-:W-:-:S00]  /*14e0*/  NOP ;  /* 0x0000000000007918 */ /* 0x000fc00000000000 */
        /* <DEDUP_REMOVED lines=9> */
.L_x_59:


//--------------------- .text._Z14CalculateStddYiPfS_S_ --------------------------
	.section	.text._Z14CalculateStddYiPfS_S_,"ax",@progbits
	.align	128
        .global         _Z14CalculateStddYiPfS_S_
        .type           _Z14CalculateStddYiPfS_S_,@function
        .size           _Z14CalculateStddYiPfS_S_,(.L_x_62 - _Z14CalculateStddYiPfS_S_)
        .other          _Z14CalculateStddYiPfS_S_,@"STO_CUDA_ENTRY STV_DEFAULT"
_Z14CalculateStddYiPfS_S_:
.text._Z14CalculateStddYiPfS_S_:
[----:B------:R-:W-:Y:S01]  /*0000*/  LDC R1, c[0x0][0x37c] ;  /* 0x0000df00ff017b82 */ /* 0x000fe20000000800 */
[----:B------:R-:W0:Y:S07]  /*0010*/  S2R R7, SR_CTAID.X ;  /* 0x0000000000077919 */ /* 0x000e2e0000002500 */
[----:B------:R-:W1:Y:S01]  /*0020*/  LDC.64 R8, c[0x0][0x390] ;  /* 0x0000e400ff087b82 */ /* 0x000e620000000a00 */
[----:B------:R-:W2:Y:S01]  /*0030*/  LDCU.64 UR10, c[0x0][0x358] ;  /* 0x00006b00ff0a77ac */ /* 0x000ea20008000a00 */
[----:B------:R-:W3:Y:S01]  /*0040*/  S2R R4, SR_TID.X ;  /* 0x0000000000047919 */ /* 0x000ee20000002100 */
[----:B------:R-:W4:Y:S05]  /*0050*/  LDCU UR4, c[0x0][0x360] ;  /* 0x00006c00ff0477ac */ /* 0x000f2a0008000800 */
[----:B------:R-:W5:Y:S01]  /*0060*/  LDC.64 R10, c[0x0][0x388] ;  /* 0x0000e200ff0a7b82 */ /* 0x000f620000000a00 */
[----:B------:R-:W5:Y:S01]  /*0070*/  LDCU UR5, c[0x0][0x380] ;  /* 0x00007000ff0577ac */ /* 0x000f620008000800 */
[----:B0-----:R-:W-:-:S05]  /*0080*/  SHF.L.U32 R0, R7, 0x2, RZ ;  /* 0x0000000207007819 */ /* 0x001fca00000006ff */
[----:B-1----:R-:W-:-:S05]  /*0090*/  IMAD.WIDE.U32 R8, R0, 0x4, R8 ;  /* 0x0000000400087825 */ /* 0x002fca00078e0008 */
[----:B--2---:R-:W2:Y:S04]  /*00a0*/  LDG.E R2, desc[UR10][R8.64+0x8] ;  /* 0x0000080a08027981 */ /* 0x004ea8000c1e1900 */
[----:B------:R-:W2:Y:S04]  /*00b0*/  LDG.E R3, desc[UR10][R8.64] ;  /* 0x0000000a08037981 */ /* 0x000ea8000c1e1900 */
[----:B------:R-:W2:Y:S04]  /*00c0*/  LDG.E R5, desc[UR10][R8.64+0x4] ;  /* 0x0000040a08057981 */ /* 0x000ea8000c1e1900 */
[----:B------:R-:W2:Y:S01]  /*00d0*/  LDG.E R6, desc[UR10][R8.64+0xc] ;  /* 0x00000c0a08067981 */ /* 0x000ea2000c1e1900 */
[----:B----4-:R-:W-:-:S05]  /*00e0*/  IMAD R7, R7, UR4, RZ ;  /* 0x0000000407077c24 */ /* 0x010fca000f8e02ff */
[----:B---3--:R-:W-:-:S04]  /*00f0*/  LEA R7, R7, R4, 0x2 ;  /* 0x0000000407077211 */ /* 0x008fc800078e10ff */
[----:B------:R-:W-:-:S04]  /*0100*/  IADD3 R17, PT, PT, R7, UR4, RZ ;  /* 0x0000000407117c10 */ /* 0x000fc8000fffe0ff */
[----:B------:R-:W-:Y:S01]  /*0110*/  IADD3 R19, PT, PT, R17, UR4, RZ ;  /* 0x0000000411137c10 */ /* 0x000fe2000fffe0ff */
[----:B-----5:R-:W-:-:S03]  /*0120*/  IMAD.WIDE.U32 R14, R7, 0x4, R10 ;  /* 0x00000004070e7825 */ /* 0x020fc600078e000a */
[----:B------:R-:W-:Y:S01]  /*0130*/  IADD3 R13, PT, PT, R19, UR4, RZ ;  /* 0x00000004130d7c10 */ /* 0x000fe2000fffe0ff */
[--C-:B------:R-:W-:Y:S01]  /*0140*/  IMAD.WIDE.U32 R16, R17, 0x4, R10.reuse ;  /* 0x0000000411107825 */ /* 0x100fe200078e000a */
[----:B------:R0:W3:Y:S03]  /*0150*/  LDG.E R7, desc[UR10][R14.64] ;  /* 0x0000000a0e077981 */ /* 0x0000e6000c1e1900 */
[--C-:B------:R-:W-:Y:S01]  /*0160*/  IMAD.WIDE.U32 R18, R19, 0x4, R10.reuse ;  /* 0x0000000413127825 */ /* 0x100fe200078e000a */
[----:B------:R1:W4:Y:S03]  /*0170*/  LDG.E R8, desc[UR10][R16.64] ;  /* 0x0000000a10087981 */ /* 0x000326000c1e1900 */
[----:B------:R-:W-:Y:S01]  /*0180*/  IMAD.WIDE.U32 R12, R13, 0x4, R10 ;  /* 0x000000040d0c7825 */ /* 0x000fe200078e000a */
[----:B------:R-:W5:Y:S05]  /*0190*/  LDG.E R9, desc[UR10][R18.64] ;  /* 0x0000000a12097981 */ /* 0x000f6a000c1e1900 */
[----:B------:R1:W5:Y:S01]  /*01a0*/  LDG.E R12, desc[UR10][R12.64] ;  /* 0x0000000a0c0c7981 */ /* 0x000362000c1e1900 */
[----:B------:R-:W-:-:S02]  /*01b0*/  UIMAD UR4, UR5, UR5, URZ ;  /* 0x00000005050472a4 */ /* 0x000fc4000f8e02ff */
[----:B------:R-:W0:Y:S08]  /*01c0*/  I2F.U32.RP R20, UR5 ;  /* 0x0000000500147d06 */ /* 0x000e300008209000 */
[----:B------:R-:W1:Y:S08]  /*01d0*/  I2F.U32.RP R21, UR4 ;  /* 0x0000000400157d06 */ /* 0x000e700008209000 */
[----:B0-----:R-:W0:Y:S08]  /*01e0*/  MUFU.RCP R20, R20 ;  /* 0x0000001400147308 */ /* 0x001e300000001000 */
[----:B-1----:R-:W1:Y:S01]  /*01f0*/  MUFU.RCP R21, R21 ;  /* 0x0000001500157308 */ /* 0x002e620000001000 */
[----:B0-----:R-:W-:-:S07]  /*0200*/  IADD3 R10, PT, PT, R20, 0xffffffe, RZ ;  /* 0x0ffffffe140a7810 */ /* 0x001fce0007ffe0ff */
[----:B------:R0:W0:Y:S01]  /*0210*/  F2I.FTZ.U32.TRUNC.NTZ R11, R10 ;  /* 0x0000000a000b7305 */ /* 0x000022000021f000 */
[----:B-1----:R-:W-:-:S07]  /*0220*/  IADD3 R14, PT, PT, R21, 0xffffffe, RZ ;  /* 0x0ffffffe150e7810 */ /* 0x002fce0007ffe0ff */
[----:B------:R1:W1:Y:S01]  /*0230*/  F2I.FTZ.U32.TRUNC.NTZ R15, R14 ;  /* 0x0000000e000f7305 */ /* 0x000262000021f000 */
[----:B------:R-:W-:Y:S02]  /*0240*/  IADD3 R17, PT, PT, RZ, -UR4, RZ ;  /* 0x80000004ff117c10 */ /* 0x000fe4000fffe0ff */
[----:B0-----:R-:W-:Y:S02]  /*0250*/  MOV R10, RZ ;  /* 0x000000ff000a7202 */ /* 0x001fe40000000f00 */
[----:B------:R-:W-:Y:S01]  /*0260*/  IADD3 R13, PT, PT, RZ, -R11, RZ ;  /* 0x8000000bff0d7210 */ /* 0x000fe20007ffe0ff */
[----:B-1----:R-:W-:-:S04]  /*0270*/  HFMA2 R14, -RZ, RZ, 0, 0 ;  /* 0x00000000ff0e7431 */ /* 0x002fc800000001ff */
[----:B------:R-:W-:Y:S02]  /*0280*/  IMAD R13, R13, UR5, RZ ;  /* 0x000000050d0d7c24 */ /* 0x000fe4000f8e02ff */
[----:B------:R-:W-:Y:S02]  /*0290*/  IMAD R17, R17, R15, RZ ;  /* 0x0000000f11117224 */ /* 0x000fe400078e02ff */
[----:B------:R-:W-:-:S04]  /*02a0*/  IMAD.HI.U32 R11, R11, R13, R10 ;  /* 0x0000000d0b0b7227 */ /* 0x000fc800078e000a */
[----:B------:R-:W-:-:S04]  /*02b0*/  IMAD.HI.U32 R15, R15, R17, R14 ;  /* 0x000000110f0f7227 */ /* 0x000fc800078e000e */
[----:B------:R-:W-:-:S04]  /*02c0*/  IMAD.HI.U32 R11, R11, R4, RZ ;  /* 0x000000040b0b7227 */ /* 0x000fc800078e00ff */
[----:B------:R-:W-:Y:S01]  /*02d0*/  IMAD.HI.U32 R15, R15, R4, RZ ;  /* 0x000000040f0f7227 */ /* 0x000fe200078e00ff */
[----:B------:R-:W-:-:S04]  /*02e0*/  IADD3 R17, PT, PT, -R11, RZ, RZ ;  /* 0x000000ff0b117210 */ /* 0x000fc80007ffe1ff */
[----:B------:R-:W-:Y:S01]  /*02f0*/  IADD3 R13, PT, PT, -R15, RZ, RZ ;  /* 0x000000ff0f0d7210 */ /* 0x000fe20007ffe1ff */
[----:B------:R-:W-:-:S04]  /*0300*/  IMAD R10, R17, UR5, R4 ;  /* 0x00000005110a7c24 */ /* 0x000fc8000f8e0204 */
[----:B------:R-:W-:Y:S01]  /*0310*/  IMAD R13, R13, UR4, R4 ;  /* 0x000000040d0d7c24 */ /* 0x000fe2000f8e0204 */
[----:B------:R-:W-:-:S04]  /*0320*/  ISETP.GE.U32.AND P0, PT, R10, UR5, PT ;  /* 0x000000050a007c0c */ /* 0x000fc8000bf06070 */
[----:B------:R-:W-:Y:S02]  /*0330*/  ISETP.GE.U32.AND P3, PT, R13, UR4, PT ;  /* 0x000000040d007c0c */ /* 0x000fe4000bf66070 */
[----:B------:R-:W-:Y:S02]  /*0340*/  ISETP.NE.U32.AND P5, PT, RZ, UR4, PT ;  /* 0x00000004ff007c0c */ /* 0x000fe4000bfa5070 */
[----:B------:R-:W-:-:S05]  /*0350*/  ISETP.NE.U32.AND P2, PT, RZ, UR5, PT ;  /* 0x00000005ff007c0c */ /* 0x000fca000bf45070 */
[----:B------:R-:W-:-:S04]  /*0360*/  @P0 IADD3 R10, PT, PT, R10, -UR5, RZ ;  /* 0x800000050a0a0c10 */ /* 0x000fc8000fffe0ff */
[----:B------:R-:W-:Y:S02]  /*0370*/  @P3 IADD3 R13, PT, PT, R13, -UR4, RZ ;  /* 0x800000040d0d3c10 */ /* 0x000fe4000fffe0ff */
[----:B------:R-:W-:Y:S02]  /*0380*/  ISETP.GE.U32.AND P1, PT, R10, UR5, PT ;  /* 0x000000050a007c0c */ /* 0x000fe4000bf26070 */
[----:B------:R-:W-:Y:S02]  /*0390*/  ISETP.GE.U32.AND P4, PT, R13, UR4, PT ;  /* 0x000000040d007c0c */ /* 0x000fe4000bf86070 */
[----:B------:R-:W-:Y:S02]  /*03a0*/  @P3 IADD3 R15, PT, PT, R15, 0x1, RZ ;  /* 0x000000010f0f3810 */ /* 0x000fe40007ffe0ff */
[----:B------:R-:W-:Y:S02]  /*03b0*/  @P0 IADD3 R11, PT, PT, R11, 0x1, RZ ;  /* 0x000000010b0b0810 */ /* 0x000fe40007ffe0ff */
[----:B------:R-:W-:-:S05]  /*03c0*/  I2FP.F32.S32 R13, UR5 ;  /* 0x00000005000d7c45 */ /* 0x000fca0008201400 */
[----:B------:R-:W-:Y:S02]  /*03d0*/  @P1 IADD3 R11, PT, PT, R11, 0x1, RZ ;  /* 0x000000010b0b1810 */ /* 0x000fe40007ffe0ff */
[----:B------:R-:W-:Y:S02]  /*03e0*/  @P4 IADD3 R15, PT, PT, R15, 0x1, RZ ;  /* 0x000000010f0f4810 */ /* 0x000fe40007ffe0ff */
[----:B------:R-:W-:Y:S02]  /*03f0*/  @!P5 LOP3.LUT R15, RZ, UR4, RZ, 0x33, !PT ;  /* 0x00000004ff0fdc12 */ /* 0x000fe4000f8e33ff */
[----:B------:R-:W-:Y:S02]  /*0400*/  @!P2 LOP3.LUT R11, RZ, UR5, RZ, 0x33, !PT ;  /* 0x00000005ff0bac12 */ /* 0x000fe4000f8e33ff */
[----:B------:R-:W-:Y:S02]  /*0410*/  I2FP.F32.U32 R10, R15 ;  /* 0x0000000f000a7245 */ /* 0x000fe40000201000 */
[----:B------:R-:W-:-:S05]  /*0420*/  I2FP.F32.U32 R11, R11 ;  /* 0x0000000b000b7245 */ /* 0x000fca0000201000 */
[----:B------:R-:W-:Y:S01]  /*0430*/  FFMA R10, R10, R13, R11 ;  /* 0x0000000d0a0a7223 */ /* 0x000fe2000000000b */
[----:B------:R-:W0:Y:S01]  /*0440*/  S2UR UR7, SR_CgaCtaId ;  /* 0x00000000000779c3 */ /* 0x000e220000008800 */
[----:B------:R-:W-:Y:S02]  /*0450*/  UMOV UR4, 0x400 ;  /* 0x0000040000047882 */ /* 0x000fe40000000000 */
[----:B------:R-:W-:Y:S02]  /*0460*/  UIADD3 UR5, UPT, UPT, UR4, 0x100, URZ ;  /* 0x0000010004057890 */ /* 0x000fe4000fffe0ff */
[----:B------:R-:W-:Y:S02]  /*0470*/  UIADD3 UR6, UPT, UPT, UR4, 0x200, URZ ;  /* 0x0000020004067890 */ /* 0x000fe4000fffe0ff */
[----:B0-----:R-:W-:Y:S02]  /*0480*/  ULEA UR8, UR7, UR4, 0x18 ;  /* 0x0000000407087291 */ /* 0x001fe4000f8ec0ff */
[----:B------:R-:W-:-:S02]  /*0490*/  UIADD3 UR4, UPT, UPT, UR4, 0x300, URZ ;  /* 0x0000030004047890 */ /* 0x000fc4000fffe0ff */
[----:B------:R-:W-:Y:S02]  /*04a0*/  ULEA UR5, UR7, UR5, 0x18 ;  /* 0x0000000507057291 */ /* 0x000fe4000f8ec0ff */
[----:B------:R-:W-:Y:S02]  /*04b0*/  ULEA UR6, UR7, UR6, 0x18 ;  /* 0x0000000607067291 */ /* 0x000fe4000f8ec0ff */
[----:B------:R-:W-:Y:S01]  /*04c0*/  ULEA UR4, UR7, UR4, 0x18 ;  /* 0x0000000407047291 */ /* 0x000fe2000f8ec0ff */
[----:B--2---:R-:W-:Y:S01]  /*04d0*/  FADD R11, -R10, R2 ;  /* 0x000000020a0b7221 */ /* 0x004fe20000000100 */
[----:B------:R-:W-:-:S03]  /*04e0*/  FADD R3, R3, -R10 ;  /* 0x8000000a03037221 */ /* 0x000fc60000000000 */
[----:B------:R-:W-:Y:S01]  /*04f0*/  FADD R11, R11, -1 ;  /* 0xbf8000000b0b7421 */ /* 0x000fe20000000000 */
[C---:B------:R-:W-:Y:S01]  /*0500*/  FADD R5, -R10.reuse, R5 ;  /* 0x000000050a057221 */ /* 0x040fe20000000100 */
[----:B------:R-:W-:Y:S01]  /*0510*/  FADD R3, R3, -1 ;  /* 0xbf80000003037421 */ /* 0x000fe20000000000 */
[----:B------:R-:W-:Y:S01]  /*0520*/  FADD R10, -R10, R6 ;  /* 0x000000060a0a7221 */ /* 0x000fe20000000100 */
[C---:B------:R-:W-:Y:S01]  /*0530*/  FMUL R6, |R11|.reuse, 16777216 ;  /* 0x4b8000000b067820 */ /* 0x040fe20000400200 */
[----:B------:R-:W-:Y:S01]  /*0540*/  FSETP.GEU.AND P2, PT, |R11|, 1.175494350822287508e-38, PT ;  /* 0x008000000b00780b */ /* 0x000fe20003f4e200 */
[----:B------:R-:W-:Y:S01]  /*0550*/  FADD R5, R5, -1 ;  /* 0xbf80000005057421 */ /* 0x000fe20000000000 */
[----:B------:R-:W-:Y:S01]  /*0560*/  FADD R10, R10, -1 ;  /* 0xbf8000000a0a7421 */ /* 0x000fe20000000000 */
[C---:B------:R-:W-:Y:S01]  /*0570*/  FMUL R14, |R3|.reuse, 16777216 ;  /* 0x4b800000030e7820 */ /* 0x040fe20000400200 */
[----:B------:R-:W-:Y:S01]  /*0580*/  FSETP.GEU.AND P0, PT, |R3|, 1.175494350822287508e-38, PT ;  /* 0x008000000300780b */ /* 0x000fe20003f0e200 */
[C---:B------:R-:W-:Y:S01]  /*0590*/  FMUL R2, |R5|.reuse, 16777216 ;  /* 0x4b80000005027820 */ /* 0x040fe20000400200 */
[----:B------:R-:W-:Y:S01]  /*05a0*/  FSEL R6, R6, |R11|, !P2 ;  /* 0x4000000b06067208 */ /* 0x000fe20005000000 */
[----:B------:R-:W-:Y:S01]  /*05b0*/  FMUL R11, |R10|, 16777216 ;  /* 0x4b8000000a0b7820 */ /* 0x000fe20000400200 */
[----:B------:R-:W-:-:S02]  /*05c0*/  FSETP.GEU.AND P1, PT, |R5|, 1.175494350822287508e-38, PT ;  /* 0x008000000500780b */ /* 0x000fc40003f2e200 */
[----:B------:R-:W-:Y:S02]  /*05d0*/  FSETP.GEU.AND P3, PT, |R10|, 1.175494350822287508e-38, PT ;  /* 0x008000000a00780b */ /* 0x000fe40003f6e200 */
[----:B------:R-:W-:Y:S02]  /*05e0*/  FSEL R14, R14, |R3|, !P0 ;  /* 0x400000030e0e7208 */ /* 0x000fe40004000000 */
[----:B------:R-:W-:Y:S02]  /*05f0*/  FSEL R2, R2, |R5|, !P1 ;  /* 0x4000000502027208 */ /* 0x000fe40004800000 */
[----:B------:R-:W-:Y:S01]  /*0600*/  FSEL R11, R11, |R10|, !P3 ;  /* 0x4000000a0b0b7208 */ /* 0x000fe20005800000 */
[----:B------:R-:W-:Y:S08]  /*0610*/  MUFU.LG2 R5, R6 ;  /* 0x0000000600057308 */ /* 0x000ff00000000c00 */
[----:B------:R-:W0:Y:S08]  /*0620*/  MUFU.LG2 R14, R14 ;  /* 0x0000000e000e7308 */ /* 0x000e300000000c00 */
[----:B------:R-:W1:Y:S08]  /*0630*/  MUFU.LG2 R3, R2 ;  /* 0x0000000200037308 */ /* 0x000e700000000c00 */
[----:B------:R-:W2:Y:S01]  /*0640*/  MUFU.LG2 R13, R11 ;  /* 0x0000000b000d7308 */ /* 0x000ea20000000c00 */
[----:B0-----:R-:W-:Y:S01]  /*0650*/  @!P0 FADD R14, R14, -24 ;  /* 0xc1c000000e0e8421 */ /* 0x001fe20000000000 */
[----:B------:R-:W-:-:S03]  /*0660*/  @!P2 FADD R5, R5, -24 ;  /* 0xc1c000000505a421 */ /* 0x000fc60000000000 */
[----:B------:R-:W-:Y:S01]  /*0670*/  FADD R14, R14, R14 ;  /* 0x0000000e0e0e7221 */ /* 0x000fe20000000000 */
[----:B------:R-:W-:Y:S01]  /*0680*/  FADD R10, R5, R5 ;  /* 0x00000005050a7221 */ /* 0x000fe20000000000 */
[----:B-1----:R-:W-:-:S04]  /*0690*/  @!P1 FADD R3, R3, -24 ;  /* 0xc1c0000003039421 */ /* 0x002fc80000000000 */
[----:B------:R-:W-:Y:S01]  /*06a0*/  FADD R3, R3, R3 ;  /* 0x0000000303037221 */ /* 0x000fe20000000000 */
[----:B--2---:R-:W-:-:S04]  /*06b0*/  @!P3 FADD R13, R13, -24 ;  /* 0xc1c000000d0db421 */ /* 0x004fc80000000000 */
[----:B------:R-:W-:Y:S01]  /*06c0*/  FADD R13, R13, R13 ;  /* 0x0000000d0d0d7221 */ /* 0x000fe20000000000 */
[----:B------:R-:W-:Y:S02]  /*06d0*/  FSETP.GEU.AND P0, PT, R14, -126, PT ;  /* 0xc2fc00000e00780b */ /* 0x000fe40003f0e000 */
[----:B------:R-:W-:Y:S02]  /*06e0*/  FSETP.GEU.AND P2, PT, R10, -126, PT ;  /* 0xc2fc00000a00780b */ /* 0x000fe40003f4e000 */
[----:B------:R-:W-:Y:S02]  /*06f0*/  FSETP.GEU.AND P1, PT, R3, -126, PT ;  /* 0xc2fc00000300780b */ /* 0x000fe40003f2e000 */
[----:B------:R-:W-:-:S07]  /*0700*/  FSETP.GEU.AND P3, PT, R13, -126, PT ;  /* 0xc2fc00000d00780b */ /* 0x000fce0003f6e000 */
[----:B------:R-:W-:Y:S02]  /*0710*/  @!P0 FMUL R14, R14, 0.5 ;  /* 0x3f0000000e0e8820 */ /* 0x000fe40000400000 */
[----:B------:R-:W-:Y:S02]  /*0720*/  @!P2 FMUL R10, R10, 0.5 ;  /* 0x3f0000000a0aa820 */ /* 0x000fe40000400000 */
[----:B------:R-:W-:Y:S02]  /*0730*/  @!P1 FMUL R3, R3, 0.5 ;  /* 0x3f00000003039820 */ /* 0x000fe40000400000 */
[----:B------:R-:W-:Y:S01]  /*0740*/  @!P3 FMUL R13, R13, 0.5 ;  /* 0x3f0000000d0db820 */ /* 0x000fe20000400000 */
[----:B------:R-:W0:Y:S08]  /*0750*/  MUFU.EX2 R2, R14 ;  /* 0x0000000e00027308 */ /* 0x000e300000000800 */
[----:B------:R-:W1:Y:S08]  /*0760*/  MUFU.EX2 R5, R3 ;  /* 0x0000000300057308 */ /* 0x000e700000000800 */
[----:B------:R-:W2:Y:S08]  /*0770*/  MUFU.EX2 R10, R10 ;  /* 0x0000000a000a7308 */ /* 0x000eb00000000800 */
[----:B------:R-:W5:Y:S01]  /*0780*/  MUFU.EX2 R13, R13 ;  /* 0x0000000d000d7308 */ /* 0x000f620000000800 */
[----:B0-----:R-:W-:Y:S01]  /*0790*/  @!P0 FMUL R2, R2, R2 ;  /* 0x0000000202028220 */ /* 0x001fe20000400000 */
[----:B-1----:R-:W-:Y:S01]  /*07a0*/  @!P1 FMUL R5, R5, R5 ;  /* 0x0000000505059220 */ /* 0x002fe20000400000 */
[----:B------:R-:W-:-:S02]  /*07b0*/  LEA R6, R4, UR8, 0x2 ;  /* 0x0000000804067c11 */ /* 0x000fc4000f8e10ff */
[----:B---3--:R-:W-:Y:S01]  /*07c0*/  FMUL R7, R7, R2 ;  /* 0x0000000207077220 */ /* 0x008fe20000400000 */
[----:B----4-:R-:W-:Y:S01]  /*07d0*/  FMUL R8, R8, R5 ;  /* 0x0000000508087220 */ /* 0x010fe20000400000 */
[----:B--2---:R-:W-:Y:S01]  /*07e0*/  @!P2 FMUL R10, R10, R10 ;  /* 0x0000000a0a0aa220 */ /* 0x004fe20000400000 */
[C---:B------:R-:W-:Y:S02]  /*07f0*/  LEA R3, R4.reuse, UR5, 0x2 ;  /* 0x0000000504037c11 */ /* 0x040fe4000f8e10ff */
[C---:B------:R-:W-:Y:S01]  /*0800*/  ISETP.GT.U32.AND P0, PT, R4.reuse, 0x1f, PT ;  /* 0x0000001f0400780c */ /* 0x040fe20003f04070 */
[----:B-----5:R-:W-:Y:S01]  /*0810*/  FMUL R9, R9, R10 ;  /* 0x0000000a09097220 */ /* 0x020fe20000400000 */
[C---:B------:R-:W-:Y:S01]  /*0820*/  ISETP.NE.AND P1, PT, R4.reuse, RZ, PT ;  /* 0x000000ff0400720c */ /* 0x040fe20003f25270 */
[----:B------:R-:W-:Y:S01]  /*0830*/  @!P3 FMUL R13, R13, R13 ;  /* 0x0000000d0d0db220 */ /* 0x000fe20000400000 */
[C---:B------:R-:W-:Y:S02]  /*0840*/  LEA R2, R4.reuse, UR6, 0x2 ;  /* 0x0000000604027c11 */ /* 0x040fe4000f8e10ff */
[----:B------:R-:W-:Y:S01]  /*0850*/  LEA R4, R4, UR4, 0x2 ;  /* 0x0000000404047c11 */ /* 0x000fe2000f8e10ff */
[----:B------:R-:W-:Y:S01]  /*0860*/  FMUL R13, R12, R13 ;  /* 0x0000000d0c0d7220 */ /* 0x000fe20000400000 */
[----:B------:R0:W-:Y:S04]  /*0870*/  STS [R6], R7 ;  /* 0x0000000706007388 */ /* 0x0001e80000000800 */
[----:B------:R0:W-:Y:S04]  /*0880*/  STS [R3], R8 ;  /* 0x0000000803007388 */ /* 0x0001e80000000800 */
[----:B------:R0:W-:Y:S04]  /*0890*/  STS [R2], R9 ;  /* 0x0000000902007388 */ /* 0x0001e80000000800 */
[----:B------:R0:W-:Y:S01]  /*08a0*/  STS [R4], R13 ;  /* 0x0000000d04007388 */ /* 0x0001e20000000800 */
[----:B------:R-:W-:Y:S04]  /*08b0*/  BSSY.RECONVERGENT B0, `(.L_x_18) ;  /* 0x0000062000007945 */ /* 0x000fe80003800200 */
[----:B------:R-:W-:Y:S05]  /*08c0*/  @P0 BRA `(.L_x_19) ;  /* 0x0000000400800947 */ /* 0x000fea0003800000 */
        /* <DEDUP_REMOVED lines=95> */
[----:B------:R1:W-:Y:S02]  /*0ec0*/  STS [R4], R3 ;  /* 0x0000000304007388 */ /* 0x0003e40000000800 */
.L_x_19:
[----:B------:R-:W-:Y:S05]  /*0ed0*/  BSYNC.RECONVERGENT B0 ;  /* 0x0000000000007941 */ /* 0x000fea0003800200 */
.L_x_18:
[----:B------:R-:W-:Y:S06]  /*0ee0*/  BAR.SYNC.DEFER_BLOCKING 0x0 ;  /* 0x0000000000007b1d */ /* 0x000fec0000010000 */
[----:B------:R-:W-:Y:S05]  /*0ef0*/  @P1 EXIT ;  /* 0x000000000000194d */ /* 0x000fea0003800000 */
[----:B------:R-:W2:Y:S01]  /*0f00*/  LDS R5, [UR8] ;  /* 0x00000008ff057984 */ /* 0x000ea20008000800 */
[----:B01----:R-:W0:Y:S03]  /*0f10*/  LDC.64 R2, c[0x0][0x398] ;  /* 0x0000e600ff027b82 */ /* 0x003e260000000a00 */
[----:B------:R-:W1:Y:S04]  /*0f20*/  LDS R7, [UR8+0x100] ;  /* 0x00010008ff077984 */ /* 0x000e680008000800 */
[----:B------:R-:W3:Y:S04]  /*0f30*/  LDS R9, [UR8+0x200] ;  /* 0x00020008ff097984 */ /* 0x000ee80008000800 */
[----:B------:R-:W4:Y:S01]  /*0f40*/  LDS R11, [UR8+0x300] ;  /* 0x00030008ff0b7984 */ /* 0x000f220008000800 */
[----:B0-----:R-:W-:-:S05]  /*0f50*/  IMAD.WIDE.U32 R2, R0, 0x4, R2 ;  /* 0x0000000400027825 */ /* 0x001fca00078e0002 */
[----:B--2---:R-:W-:Y:S04]  /*0f60*/  STG.E desc[UR10][R2.64], R5 ;  /* 0x0000000502007986 */ /* 0x004fe8000c10190a */
[----:B-1----:R-:W-:Y:S04]  /*0f70*/  STG.E desc[UR10][R2.64+0x4], R7 ;  /* 0x0000040702007986 */ /* 0x002fe8000c10190a */
[----:B---3--:R-:W-:Y:S04]  /*0f80*/  STG.E desc[UR10][R2.64+0x8], R9 ;  /* 0x0000080902007986 */ /* 0x008fe8000c10190a */
[----:B----4-:R-:W-:Y:S01]  /*0f90*/  STG.E desc[UR10][R2.64+0xc], R11 ;  /* 0x00000c0b02007986 */ /* 0x010fe2000c10190a */
[----:B------:R-:W-:Y:S05]  /*0fa0*/  EXIT ;  /* 0x000000000000794d */ /* 0x000fea0003800000 */
.L_x_20:
        /* <DEDUP_REMOVED lines=13> */
.L_x_62:


//--------------------- .text._Z14CalculateStddXiPfS_S_ --------------------------
	.section	.text._Z14CalculateStddXiPfS_S_,"ax",@progbits
	.align	128
        .global         _Z14CalculateStddXiPfS_S_
        .type           _Z14CalculateStddXiPfS_S_,@function
        .size           _Z14CalculateStddXiPfS_S_,(.L_x_63 - _Z14CalculateStddXiPfS_S_)
        .other          _Z14CalculateStddXiPfS_S_,@"STO_CUDA_ENTRY STV_DEFAULT"
_Z14CalculateStddXiPfS_S_:
.text._Z14CalculateStddXiPfS_S_:
[----:B------:R-:W-:Y:S01]  /*0000*/  LDC R1, c[0x0][0x37c] ;  /* 0x0000df00ff017b82 */ /* 0x000fe20000000800 */
[----:B------:R-:W0:Y:S07]  /*0010*/  S2R R7, SR_CTAID.X ;  /* 0x0000000000077919 */ /* 0x000e2e0000002500 */
[----:B------:R-:W1:Y:S01]  /*0020*/  LDC.64 R8, c[0x0][0x390] ;  /* 0x0000e400ff087b82 */ /* 0x000e620000000a00 */
[----:B------:R-:W2:Y:S01]  /*0030*/  LDCU.64 UR10, c[0x0][0x358] ;  /* 0x00006b00ff0a77ac */ /* 0x000ea20008000a00 */
[----:B------:R-:W3:Y:S01]  /*0040*/  S2R R4, SR_TID.X ;  /* 0x0000000000047919 */ /* 0x000ee20000002100 */
[----:B------:R-:W4:Y:S05]  /*0050*/  LDCU UR4, c[0x0][0x360] ;  /* 0x00006c00ff0477ac */ /* 0x000f2a0008000800 */
[----:B------:R-:W5:Y:S01]  /*0060*/  LDC.64 R10, c[0x0][0x388] ;  /* 0x0000e200ff0a7b82 */ /* 0x000f620000000a00 */
[----:B0-----:R-:W-:-:S05]  /*0070*/  SHF.L.U32 R0, R7, 0x2, RZ ;  /* 0x0000000207007819 */ /* 0x001fca00000006ff */
[----:B-1----:R-:W-:-:S05]  /*0080*/  IMAD.WIDE.U32 R8, R0, 0x4, R8 ;  /* 0x0000000400087825 */ /* 0x002fca00078e0008 */
[----:B--2---:R-:W2:Y:S04]  /*0090*/  LDG.E R5, desc[UR10][R8.64] ;  /* 0x0000000a08057981 */ /* 0x004ea8000c1e1900 */
[----:B------:R-:W2:Y:S04]  /*00a0*/  LDG.E R2, desc[UR10][R8.64+0x4] ;  /* 0x0000040a08027981 */ /* 0x000ea8000c1e1900 */
[----:B------:R-:W2:Y:S04]  /*00b0*/  LDG.E R3, desc[UR10][R8.64+0x8] ;  /* 0x0000080a08037981 */ /* 0x000ea8000c1e1900 */
[----:B------:R0:W2:Y:S01]  /*00c0*/  LDG.E R6, desc[UR10][R8.64+0xc] ;  /* 0x00000c0a08067981 */ /* 0x0000a2000c1e1900 */
[----:B----4-:R-:W-:-:S05]  /*00d0*/  IMAD R7, R7, UR4, RZ ;  /* 0x0000000407077c24 */ /* 0x010fca000f8e02ff */
[----:B---3--:R-:W-:-:S04]  /*00e0*/  LEA R7, R7, R4, 0x2 ;  /* 0x0000000407077211 */ /* 0x008fc800078e10ff */
[C---:B------:R-:W-:Y:S01]  /*00f0*/  IADD3 R15, PT, PT, R7.reuse, UR4, RZ ;  /* 0x00000004070f7c10 */ /* 0x040fe2000fffe0ff */
[----:B-----5:R-:W-:-:S03]  /*0100*/  IMAD.WIDE.U32 R12, R7, 0x4, R10 ;  /* 0x00000004070c7825 */ /* 0x020fc600078e000a */
[C---:B------:R-:W-:Y:S01]  /*0110*/  IADD3 R17, PT, PT, R15.reuse, UR4, RZ ;  /* 0x000000040f117c10 */ /* 0x040fe2000fffe0ff */
[--C-:B------:R-:W-:Y:S01]  /*0120*/  IMAD.WIDE.U32 R14, R15, 0x4, R10.reuse ;  /* 0x000000040f0e7825 */ /* 0x100fe200078e000a */
[----:B------:R1:W3:Y:S02]  /*0130*/  LDG.E R7, desc[UR10][R12.64] ;  /* 0x0000000a0c077981 */ /* 0x0002e4000c1e1900 */
[C---:B0-----:R-:W-:Y:S01]  /*0140*/  IADD3 R9, PT, PT, R17.reuse, UR4, RZ ;  /* 0x0000000411097c10 */ /* 0x041fe2000fffe0ff */
[--C-:B------:R-:W-:Y:S01]  /*0150*/  IMAD.WIDE.U32 R16, R17, 0x4, R10.reuse ;  /* 0x0000000411107825 */ /* 0x100fe200078e000a */
[----:B------:R0:W4:Y:S01]  /*0160*/  LDG.E R8, desc[UR10][R14.64] ;  /* 0x0000000a0e087981 */ /* 0x000122000c1e1900 */
[----:B------:R-:W5:Y:S02]  /*0170*/  LDCU UR4, c[0x0][0x380] ;  /* 0x00007000ff0477ac */ /* 0x000f640008000800 */
[----:B------:R-:W-:Y:S02]  /*0180*/  IMAD.WIDE.U32 R10, R9, 0x4, R10 ;  /* 0x00000004090a7825 */ /* 0x000fe400078e000a */
[----:B------:R-:W4:Y:S04]  /*0190*/  LDG.E R9, desc[UR10][R16.64] ;  /* 0x0000000a10097981 */ /* 0x000f28000c1e1900 */
[----:B------:R0:W4:Y:S01]  /*01a0*/  LDG.E R10, desc[UR10][R10.64] ;  /* 0x0000000a0a0a7981 */ /* 0x000122000c1e1900 */
[----:B-1----:R-:W-:Y:S01]  /*01b0*/  HFMA2 R12, -RZ, RZ, 0, 0 ;  /* 0x00000000ff0c7431 */ /* 0x002fe200000001ff */
[----:B------:R-:W1:Y:S01]  /*01c0*/  S2UR UR7, SR_CgaCtaId ;  /* 0x00000000000779c3 */ /* 0x000e620000008800 */
[----:B------:R-:W-:Y:S01]  /*01d0*/  BSSY.RECONVERGENT B0, `(.L_x_21) ;  /* 0x00000b5000007945 */ /* 0x000fe20003800200 */
[----:B-----5:R-:W5:Y:S01]  /*01e0*/  I2F.U32.RP R18, UR4 ;  /* 0x0000000400127d06 */ /* 0x020f620008209000 */
[----:B------:R-:W-:-:S07]  /*01f0*/  ISETP.NE.U32.AND P1, PT, RZ, UR4, PT ;  /* 0x00000004ff007c0c */ /* 0x000fce000bf25070 */
[----:B-----5:R-:W5:Y:S02]  /*0200*/  MUFU.RCP R18, R18 ;  /* 0x0000001200127308 */ /* 0x020f640000001000 */
[----:B-----5:R-:W-:-:S06]  /*0210*/  IADD3 R19, PT, PT, R18, 0xffffffe, RZ ;  /* 0x0ffffffe12137810 */ /* 0x020fcc0007ffe0ff */
[----:B------:R-:W0:Y:S02]  /*0220*/  F2I.FTZ.U32.TRUNC.NTZ R13, R19 ;  /* 0x00000013000d7305 */ /* 0x000e24000021f000 */
[----:B0-----:R-:W-:-:S05]  /*0230*/  IADD3 R15, PT, PT, RZ, -R13, RZ ;  /* 0x8000000dff0f7210 */ /* 0x001fca0007ffe0ff */
[----:B------:R-:W-:-:S04]  /*0240*/  IMAD R15, R15, UR4, RZ ;  /* 0x000000040f0f7c24 */ /* 0x000fc8000f8e02ff */
[----:B------:R-:W-:-:S06]  /*0250*/  IMAD.HI.U32 R13, R13, R15, R12 ;  /* 0x0000000f0d0d7227 */ /* 0x000fcc00078e000c */
[----:B------:R-:W-:-:S05]  /*0260*/  IMAD.HI.U32 R13, R13, R4, RZ ;  /* 0x000000040d0d7227 */ /* 0x000fca00078e00ff */
[----:B------:R-:W-:-:S05]  /*0270*/  IADD3 R13, PT, PT, -R13, RZ, RZ ;  /* 0x000000ff0d0d7210 */ /* 0x000fca0007ffe1ff */
[----:B------:R-:W-:-:S05]  /*0280*/  IMAD R11, R13, UR4, R4 ;  /* 0x000000040d0b7c24 */ /* 0x000fca000f8e0204 */
[----:B------:R-:W-:-:S13]  /*0290*/  ISETP.GE.U32.AND P0, PT, R11, UR4, PT ;  /* 0x000000040b007c0c */ /* 0x000fda000bf06070 */
[----:B------:R-:W-:-:S04]  /*02a0*/  @P0 IADD3 R11, PT, PT, R11, -UR4, RZ ;  /* 0x800000040b0b0c10 */ /* 0x000fc8000fffe0ff */
[----:B------:R-:W-:-:S13]  /*02b0*/  ISETP.GE.U32.AND P0, PT, R11, UR4, PT ;  /* 0x000000040b007c0c */ /* 0x000fda000bf06070 */
[----:B------:R-:W-:Y:S02]  /*02c0*/  @P0 IADD3 R11, PT, PT, R11, -UR4, RZ ;  /* 0x800000040b0b0c10 */ /* 0x000fe4000fffe0ff */
[----:B------:R-:W-:Y:S01]  /*02d0*/  @!P1 LOP3.LUT R11, RZ, UR4, RZ, 0x33, !PT ;  /* 0x00000004ff0b9c12 */ /* 0x000fe2000f8e33ff */
[----:B------:R-:W-:Y:S02]  /*02e0*/  UMOV UR4, 0x400 ;  /* 0x0000040000047882 */ /* 0x000fe40000000000 */
[----:B------:R-:W-:Y:S01]  /*02f0*/  UIADD3 UR5, UPT, UPT, UR4, 0x100, URZ ;  /* 0x0000010004057890 */ /* 0x000fe2000fffe0ff */
[----:B------:R-:W-:Y:S01]  /*0300*/  I2FP.F32.U32 R11, R11 ;  /* 0x0000000b000b7245 */ /* 0x000fe20000201000 */
[----:B-1----:R-:W-:Y:S02]  /*0310*/  ULEA UR8, UR7, UR4, 0x18 ;  /* 0x0000000407087291 */ /* 0x002fe4000f8ec0ff */
[----:B------:R-:W-:Y:S02]  /*0320*/  UIADD3 UR6, UPT, UPT, UR4, 0x200, URZ ;  /* 0x0000020004067890 */ /* 0x000fe4000fffe0ff */
[----:B------:R-:W-:-:S02]  /*0330*/  UIADD3 UR4, UPT, UPT, UR4, 0x300, URZ ;  /* 0x0000030004047890 */ /* 0x000fc4000fffe0ff */
[----:B------:R-:W-:Y:S02]  /*0340*/  ULEA UR5, UR7, UR5, 0x18 ;  /* 0x0000000507057291 */ /* 0x000fe4000f8ec0ff */
[----:B------:R-:W-:Y:S02]  /*0350*/  ULEA UR6, UR7, UR6, 0x18 ;  /* 0x0000000607067291 */ /* 0x000fe4000f8ec0ff */
[----:B------:R-:W-:Y:S01]  /*0360*/  ULEA UR4, UR7, UR4, 0x18 ;  /* 0x0000000407047291 */ /* 0x000fe2000f8ec0ff */
[----:B--2---:R-:W-:Y:S01]  /*0370*/  FADD R5, R5, -R11 ;  /* 0x8000000b05057221 */ /* 0x004fe20000000000 */
[----:B------:R-:W-:-:S03]  /*0380*/  FADD R2, -R11, R2 ;  /* 0x000000020b027221 */ /* 0x000fc60000000100 */
[----:B------:R-:W-:Y:S01]  /*0390*/  FADD R5, R5, -1 ;  /* 0xbf80000005057421 */ /* 0x000fe20000000000 */
[----:B------:R-:W-:Y:S01]  /*03a0*/  FADD R12, -R11, R3 ;  /* 0x000000030b0c7221 */ /* 0x000fe20000000100 */
[----:B------:R-:W-:-:S03]  /*03b0*/  FADD R3, R2, -1 ;  /* 0xbf80000002037421 */ /* 0x000fc60000000000 */
[----:B------:R-:W-:Y:S01]  /*03c0*/  FSETP.GEU.AND P2, PT, |R5|, 1.175494350822287508e-38, PT ;  /* 0x008000000500780b */ /* 0x000fe20003f4e200 */
[----:B------:R-:W-:Y:S01]  /*03d0*/  FADD R6, -R11, R6 ;  /* 0x000000060b067221 */ /* 0x000fe20000000100 */
[----:B------:R-:W-:Y:S01]  /*03e0*/  FADD R12, R12, -1 ;  /* 0xbf8000000c0c7421 */ /* 0x000fe20000000000 */
[----:B------:R-:W-:Y:S02]  /*03f0*/  FSETP.GEU.AND P3, PT, |R3|, 1.175494350822287508e-38, PT ;  /* 0x008000000300780b */ /* 0x000fe40003f6e200 */
[----:B------:R-:W-:Y:S02]  /*0400*/  FADD R13, R6, -1 ;  /* 0xbf800000060d7421 */ /* 0x000fe40000000000 */
[----:B------:R-:W-:-:S03]  /*0410*/  FSETP.GEU.AND P0, PT, |R12|, 1.175494350822287508e-38, PT ;  /* 0x008000000c00780b */ /* 0x000fc60003f0e200 */
[----:B------:R-:W-:-:S03]  /*0420*/  FSETP.GEU.AND P1, PT, |R13|, 1.175494350822287508e-38, PT ;  /* 0x008000000d00780b */ /* 0x000fc60003f2e200 */
[----:B------:R-:W-:-:S03]  /*0430*/  @!P2 FMUL R5, R5, 16777216 ;  /* 0x4b8000000505a820 */ /* 0x000fc60000400000 */
[----:B------:R-:W-:Y:S01]  /*0440*/  @!P3 FMUL R3, R3, 16777216 ;  /* 0x4b8000000303b820 */ /* 0x000fe20000400000 */
[----:B------:R-:W0:Y:S03]  /*0450*/  MUFU.LG2 R2, R5 ;  /* 0x0000000500027308 */ /* 0x000e260000000c00 */
[----:B------:R-:W-:-:S03]  /*0460*/  @!P0 FMUL R12, R12, 16777216 ;  /* 0x4b8000000c0c8820 */ /* 0x000fc60000400000 */
[----:B------:R-:W-:Y:S02]  /*0470*/  @!P1 FMUL R13, R13, 16777216 ;  /* 0x4b8000000d0d9820 */ /* 0x000fe40000400000 */
[----:B------:R-:W1:Y:S08]  /*0480*/  MUFU.LG2 R6, R3 ;  /* 0x0000000300067308 */ /* 0x000e700000000c00 */
[----:B------:R-:W2:Y:S01]  /*0490*/  MUFU.LG2 R11, R12 ;  /* 0x0000000c000b7308 */ /* 0x000ea20000000c00 */
[----:B0-----:R-:W-:-:S04]  /*04a0*/  @!P2 FADD R2, R2, -24 ;  /* 0xc1c000000202a421 */ /* 0x001fc80000000000 */
[----:B------:R-:W-:-:S03]  /*04b0*/  FADD R2, R2, R2 ;  /* 0x0000000202027221 */ /* 0x000fc60000000000 */
[----:B------:R-:W0:Y:S01]  /*04c0*/  MUFU.LG2 R14, R13 ;  /* 0x0000000d000e7308 */ /* 0x000e220000000c00 */
[----:B-1----:R-:W-:Y:S01]  /*04d0*/  @!P3 FADD R6, R6, -24 ;  /* 0xc1c000000606b421 */ /* 0x002fe20000000000 */
[----:B------:R-:W-:-:S03]  /*04e0*/  FSETP.GEU.AND P2, PT, R2, -126, PT ;  /* 0xc2fc00000200780b */ /* 0x000fc60003f4e000 */
[----:B------:R-:W-:Y:S01]  /*04f0*/  FADD R5, R6, R6 ;  /* 0x0000000606057221 */ /* 0x000fe20000000000 */
[----:B--2---:R-:W-:-:S04]  /*0500*/  @!P0 FADD R11, R11, -24 ;  /* 0xc1c000000b0b8421 */ /* 0x004fc80000000000 */
[----:B------:R-:W-:Y:S01]  /*0510*/  FSETP.GEU.AND P0, PT, R5, -126, PT ;  /* 0xc2fc00000500780b */ /* 0x000fe20003f0e000 */
[----:B------:R-:W-:-:S04]  /*0520*/  FADD R11, R11, R11 ;  /* 0x0000000b0b0b7221 */ /* 0x000fc80000000000 */
[----:B------:R-:W-:Y:S01]  /*0530*/  @!P2 FMUL R2, R2, 0.5 ;  /* 0x3f0000000202a820 */ /* 0x000fe20000400000 */
[----:B0-----:R-:W-:Y:S01]  /*0540*/  @!P1 FADD R14, R14, -24 ;  /* 0xc1c000000e0e9421 */ /* 0x001fe20000000000 */
[----:B------:R-:W-:Y:S02]  /*0550*/  FSETP.GEU.AND P1, PT, R11, -126, PT ;  /* 0xc2fc00000b00780b */ /* 0x000fe40003f2e000 */
[----:B------:R0:W1:Y:S01]  /*0560*/  MUFU.EX2 R6, R2 ;  /* 0x0000000200067308 */ /* 0x0000620000000800 */
[----:B------:R-:W-:-:S03]  /*0570*/  FADD R14, R14, R14 ;  /* 0x0000000e0e0e7221 */ /* 0x000fc60000000000 */
[----:B------:R-:W-:Y:S02]  /*0580*/  @!P0 FMUL R5, R5, 0.5 ;  /* 0x3f00000005058820 */ /* 0x000fe40000400000 */
[----:B------:R-:W-:Y:S02]  /*0590*/  FSETP.GEU.AND P3, PT, R14, -126, PT ;  /* 0xc2fc00000e00780b */ /* 0x000fe40003f6e000 */
[----:B------:R-:W2:Y:S01]  /*05a0*/  MUFU.EX2 R3, R5 ;  /* 0x0000000500037308 */ /* 0x000ea20000000800 */
[----:B0-----:R-:W-:Y:S02]  /*05b0*/  LEA R2, R4, UR6, 0x2 ;  /* 0x0000000604027c11 */ /* 0x001fe4000f8e10ff */
[----:B------:R-:W-:-:S05]  /*05c0*/  @!P1 FMUL R11, R11, 0.5 ;  /* 0x3f0000000b0b9820 */ /* 0x000fca0000400000 */
[----:B------:R-:W0:Y:S01]  /*05d0*/  MUFU.EX2 R12, R11 ;  /* 0x0000000b000c7308 */ /* 0x000e220000000800 */
[----:B-1----:R-:W-:Y:S02]  /*05e0*/  @!P2 FMUL R6, R6, R6 ;  /* 0x000000060606a220 */ /* 0x002fe40000400000 */
[----:B------:R-:W-:Y:S02]  /*05f0*/  @!P3 FMUL R14, R14, 0.5 ;  /* 0x3f0000000e0eb820 */ /* 0x000fe40000400000 */
[----:B---3--:R-:W-:Y:S01]  /*0600*/  FMUL R7, R7, R6 ;  /* 0x0000000607077220 */ /* 0x008fe20000400000 */
[C---:B------:R-:W-:Y:S02]  /*0610*/  LEA R6, R4.reuse, UR8, 0x2 ;  /* 0x0000000804067c11 */ /* 0x040fe4000f8e10ff */
[----:B------:R-:W1:Y:S01]  /*0620*/  MUFU.EX2 R13, R14 ;  /* 0x0000000e000d7308 */ /* 0x000e620000000800 */
[----:B--2---:R-:W-:Y:S01]  /*0630*/  @!P0 FMUL R3, R3, R3 ;  /* 0x0000000303038220 */ /* 0x004fe20000400000 */
[----:B------:R-:W-:Y:S01]  /*0640*/  ISETP.GT.U32.AND P0, PT, R4, 0x1f, PT ;  /* 0x0000001f0400780c */ /* 0x000fe20003f04070 */
[----:B------:R2:W-:Y:S02]  /*0650*/  STS [R6], R7 ;  /* 0x0000000706007388 */ /* 0x0005e40000000800 */
[----:B----4-:R-:W-:Y:S01]  /*0660*/  FMUL R8, R8, R3 ;  /* 0x0000000308087220 */ /* 0x010fe20000400000 */
[----:B------:R-:W-:Y:S01]  /*0670*/  LEA R3, R4, UR5, 0x2 ;  /* 0x0000000504037c11 */ /* 0x000fe2000f8e10ff */
[----:B0-----:R-:W-:Y:S01]  /*0680*/  @!P1 FMUL R12, R12, R12 ;  /* 0x0000000c0c0c9220 */ /* 0x001fe20000400000 */
[----:B------:R-:W-:-:S03]  /*0690*/  ISETP.NE.AND P1, PT, R4, RZ, PT ;  /* 0x000000ff0400720c */ /* 0x000fc60003f25270 */
[----:B------:R2:W-:Y:S01]  /*06a0*/  STS [R3], R8 ;  /* 0x0000000803007388 */ /* 0x0005e20000000800 */
[----:B------:R-:W-:Y:S01]  /*06b0*/  LEA R4, R4, UR4, 0x2 ;  /* 0x0000000404047c11 */ /* 0x000fe2000f8e10ff */
[----:B------:R-:W-:Y:S01]  /*06c0*/  FMUL R9, R9, R12 ;  /* 0x0000000c09097220 */ /* 0x000fe20000400000 */
[----:B-1----:R-:W-:-:S04]  /*06d0*/  @!P3 FMUL R13, R13, R13 ;  /* 0x0000000d0d0db220 */ /* 0x002fc80000400000 */
[----:B------:R2:W-:Y:S01]  /*06e0*/  STS [R2], R9 ;  /* 0x0000000902007388 */ /* 0x0005e20000000800 */
[----:B------:R-:W-:-:S05]  /*06f0*/  FMUL R13, R10, R13 ;  /* 0x0000000d0a0d7220 */ /* 0x000fca0000400000 */
[----:B------:R2:W-:Y:S01]  /*0700*/  STS [R4], R13 ;  /* 0x0000000d04007388 */ /* 0x0005e20000000800 */
[----:B------:R-:W-:Y:S05]  /*0710*/  @P0 BRA `(.L_x_22) ;  /* 0x0000000400800947 */ /* 0x000fea0003800000 */
[----:B------:R-:W-:Y:S04]  /*0720*/  LDS R5, [R6+0x80] ;  /* 0x0000800006057984 */ /* 0x000fe80000000800 */
[----:B--2---:R-:W0:Y:S02]  /*0730*/  LDS R8, [R6] ;  /* 0x0000000006087984 */ /* 0x004e240000000800 */
        /* <DEDUP_REMOVED lines=94> */
.L_x_22:
[----:B------:R-:W-:Y:S05]  /*0d20*/  BSYNC.RECONVERGENT B0 ;  /* 0x0000000000007941 */ /* 0x000fea0003800200 */
.L_x_21:
[----:B------:R-:W-:Y:S06]  /*0d30*/  BAR.SYNC.DEFER_BLOCKING 0x0 ;  /* 0x0000000000007b1d */ /* 0x000fec0000010000 */
[----:B------:R-:W-:Y:S05]  /*0d40*/  @P1 EXIT ;  /* 0x000000000000194d */ /* 0x000fea0003800000 */
[----:B------:R-:W1:Y:S01]  /*0d50*/  LDS R5, [UR8] ;  /* 0x00000008ff057984 */ /* 0x000e620008000800 */
[----:B0-2---:R-:W0:Y:S03]  /*0d60*/  LDC.64 R2, c[0x0][0x398] ;  /* 0x0000e600ff027b82 */ /* 0x005e260000000a00 */
[----:B------:R-:W2:Y:S04]  /*0d70*/  LDS R7, [UR8+0x100] ;  /* 0x00010008ff077984 */ /* 0x000ea80008000800 */
[----:B------:R-:W3:Y:S04]  /*0d80*/  LDS R9, [UR8+0x200] ;  /* 0x00020008ff097984 */ /* 0x000ee80008000800 */
[----:B------:R-:W4:Y:S01]  /*0d90*/  LDS R11, [UR8+0x300] ;  /* 0x00030008ff0b7984 */ /* 0x000f220008000800 */
[----:B0-----:R-:W-:-:S05]  /*0da0*/  IMAD.WIDE.U32 R2, R0, 0x4, R2 ;  /* 0x0000000400027825 */ /* 0x001fca00078e0002 */
[----:B-1----:R-:W-:Y:S04]  /*0db0*/  STG.E desc[UR10][R2.64], R5 ;  /* 0x0000000502007986 */ /* 0x002fe8000c10190a */
[----:B--2---:R-:W-:Y:S04]  /*0dc0*/  STG.E desc[UR10][R2.64+0x4], R7 ;  /* 0x0000040702007986 */ /* 0x004fe8000c10190a */
[----:B---3--:R-:W-:Y:S04]  /*0dd0*/  STG.E desc[UR10][R2.64+0x8], R9 ;  /* 0x0000080902007986 */ /* 0x008fe8000c10190a */
[----:B----4-:R-:W-:Y:S01]  /*0de0*/  STG.E desc[UR10][R2.64+0xc], R11 ;  /* 0x00000c0b02007986 */ /* 0x010fe2000c10190a */
[----:B------:R-:W-:Y:S05]  /*0df0*/  EXIT ;  /* 0x000000000000794d */ /* 0x000fea0003800000 */
.L_x_23:
        /* <DEDUP_REMOVED lines=16> */
.L_x_63:


//--------------------- .text._Z14CalculateMeanYiPfS_ --------------------------
	.section	.text._Z14CalculateMeanYiPfS_,"ax",@progbits
	.align	128
        .global         _Z14CalculateMeanYiPfS_
        .type           _Z14CalculateMeanYiPfS_,@function
        .size           _Z14CalculateMeanYiPfS_,(.L_x_64 - _Z14CalculateMeanYiPfS_)
        .other          _Z14CalculateMeanYiPfS_,@"STO_CUDA_ENTRY STV_DEFAULT"
_Z14CalculateMeanYiPfS_:
.text._Z14CalculateMeanYiPfS_:
[----:B------:R-:W-:Y:S01]  /*0000*/  LDC R1, c[0x0][0x37c] ;  /* 0x0000df00ff017b82 */ /* 0x000fe20000000800 */
[----:B------:R-:W0:Y:S01]  /*0010*/  S2R R0, SR_CTAID.X ;  /* 0x0000000000007919 */ /* 0x000e220000002500 */
[----:B------:R-:W0:Y:S06]  /*0020*/  LDCU UR4, c[0x0][0x360] ;  /* 0x00006c00ff0477ac */ /* 0x000e2c0008000800 */
[----:B------:R-:W1:Y:S01]  /*0030*/  LDC.64 R6, c[0x0][0x388] ;  /* 0x0000e200ff067b82 */ /* 0x000e620000000a00 */
[----:B------:R-:W2:Y:S01]  /*0040*/  S2R R2, SR_TID.X ;  /* 0x0000000000027919 */ /* 0x000ea20000002100 */
[----:B------:R-:W3:Y:S01]  /*0050*/  LDCU.64 UR10, c[0x0][0x358] ;  /* 0x00006b00ff0a77ac */ /* 0x000ee20008000a00 */
[----:B------:R-:W4:Y:S01]  /*0060*/  LDCU UR5, c[0x0][0x380] ;  /* 0x00007000ff0577ac */ /* 0x000f220008000800 */
[----:B0-----:R-:W-:-:S04]  /*0070*/  IMAD R3, R0, UR4, RZ ;  /* 0x0000000400037c24 */ /* 0x001fc8000f8e02ff */
[----:B--2---:R-:W-:-:S04]  /*0080*/  IMAD R3, R3, 0x4, R2 ;  /* 0x0000000403037824 */ /* 0x004fc800078e0202 */
[C---:B-1----:R-:W-:Y:S01]  /*0090*/  IMAD.WIDE.U32 R8, R3.reuse, 0x4, R6 ;  /* 0x0000000403087825 */ /* 0x042fe200078e0006 */
[----:B------:R-:W-:-:S04]  /*00a0*/  IADD3 R5, PT, PT, R3, UR4, RZ ;  /* 0x0000000403057c10 */ /* 0x000fc8000fffe0ff */
[----:B---3--:R-:W2:Y:S01]  /*00b0*/  LDG.E R3, desc[UR10][R8.64] ;  /* 0x0000000a08037981 */ /* 0x008ea2000c1e1900 */
[----:B------:R-:W-:-:S04]  /*00c0*/  IMAD.WIDE.U32 R10, R5, 0x4, R6 ;  /* 0x00000004050a7825 */ /* 0x000fc800078e0006 */
[----:B------:R-:W-:Y:S01]  /*00d0*/  VIADD R5, R5, UR4 ;  /* 0x0000000405057c36 */ /* 0x000fe20008000000 */
[----:B------:R-:W3:Y:S03]  /*00e0*/  LDG.E R4, desc[UR10][R10.64] ;  /* 0x0000000a0a047981 */ /* 0x000ee6000c1e1900 */
[C---:B------:R-:W-:Y:S01]  /*00f0*/  IMAD.WIDE.U32 R12, R5.reuse, 0x4, R6 ;  /* 0x00000004050c7825 */ /* 0x040fe200078e0006 */
[----:B------:R-:W-:-:S04]  /*0100*/  IADD3 R15, PT, PT, R5, UR4, RZ ;  /* 0x00000004050f7c10 */ /* 0x000fc8000fffe0ff */
[----:B------:R0:W5:Y:S01]  /*0110*/  LDG.E R5, desc[UR10][R12.64] ;  /* 0x0000000a0c057981 */ /* 0x000162000c1e1900 */
[----:B------:R-:W-:-:S06]  /*0120*/  IMAD.WIDE.U32 R6, R15, 0x4, R6 ;  /* 0x000000040f067825 */ /* 0x000fcc00078e0006 */
[----:B------:R1:W5:Y:S01]  /*0130*/  LDG.E R6, desc[UR10][R6.64] ;  /* 0x0000000a06067981 */ /* 0x000362000c1e1900 */
[----:B----4-:R-:W-:Y:S02]  /*0140*/  UIMAD UR4, UR5, UR5, URZ ;  /* 0x00000005050472a4 */ /* 0x010fe4000f8e02ff */
[----:B------:R-:W4:Y:S01]  /*0150*/  I2F.U32.RP R14, UR5 ;  /* 0x00000005000e7d06 */ /* 0x000f220008209000 */
[----:B------:R-:W-:Y:S01]  /*0160*/  ISETP.NE.U32.AND P2, PT, RZ, UR5, PT ;  /* 0x00000005ff007c0c */ /* 0x000fe2000bf45070 */
[----:B------:R-:W1:Y:S01]  /*0170*/  S2UR UR7, SR_CgaCtaId ;  /* 0x00000000000779c3 */ /* 0x000e620000008800 */
[----:B------:R-:W-:Y:S01]  /*0180*/  BSSY.RECONVERGENT B0, `(.L_x_24) ;  /* 0x00000a4000007945 */ /* 0x000fe20003800200 */
[----:B0-----:R-:W-:Y:S01]  /*0190*/  IMAD R13, RZ, RZ, -UR4 ;  /* 0x80000004ff0d7e24 */ /* 0x001fe2000f8e02ff */
[----:B------:R-:W-:-:S03]  /*01a0*/  ISETP.NE.U32.AND P5, PT, RZ, UR4, PT ;  /* 0x00000004ff007c0c */ /* 0x000fc6000bfa5070 */
[----:B------:R-:W0:Y:S08]  /*01b0*/  I2F.U32.RP R15, UR4 ;  /* 0x00000004000f7d06 */ /* 0x000e300008209000 */
[----:B----4-:R-:W4:Y:S08]  /*01c0*/  MUFU.RCP R14, R14 ;  /* 0x0000000e000e7308 */ /* 0x010f300000001000 */
[----:B0-----:R-:W0:Y:S01]  /*01d0*/  MUFU.RCP R15, R15 ;  /* 0x0000000f000f7308 */ /* 0x001e220000001000 */
[----:B----4-:R-:W-:-:S07]  /*01e0*/  VIADD R8, R14, 0xffffffe ;  /* 0x0ffffffe0e087836 */ /* 0x010fce0000000000 */
[----:B------:R4:W1:Y:S01]  /*01f0*/  F2I.FTZ.U32.TRUNC.NTZ R9, R8 ;  /* 0x0000000800097305 */ /* 0x000862000021f000 */
[----:B0-----:R-:W-:-:S07]  /*0200*/  IADD3 R10, PT, PT, R15, 0xffffffe, RZ ;  /* 0x0ffffffe0f0a7810 */ /* 0x001fce0007ffe0ff */
[----:B------:R0:W0:Y:S01]  /*0210*/  F2I.FTZ.U32.TRUNC.NTZ R11, R10 ;  /* 0x0000000a000b7305 */ /* 0x000022000021f000 */
[----:B----4-:R-:W-:Y:S01]  /*0220*/  HFMA2 R8, -RZ, RZ, 0, 0 ;  /* 0x00000000ff087431 */ /* 0x010fe200000001ff */
[----:B-1----:R-:W-:Y:S01]  /*0230*/  IADD3 R7, PT, PT, RZ, -R9, RZ ;  /* 0x80000009ff077210 */ /* 0x002fe20007ffe0ff */
[----:B0-----:R-:W-:-:S04]  /*0240*/  IMAD.MOV.U32 R10, RZ, RZ, RZ ;  /* 0x000000ffff0a7224 */ /* 0x001fc800078e00ff */
[----:B------:R-:W-:Y:S02]  /*0250*/  IMAD R7, R7, UR5, RZ ;  /* 0x0000000507077c24 */ /* 0x000fe4000f8e02ff */
[----:B------:R-:W-:Y:S02]  /*0260*/  IMAD R13, R13, R11, RZ ;  /* 0x0000000b0d0d7224 */ /* 0x000fe400078e02ff */
[----:B------:R-:W-:-:S04]  /*0270*/  IMAD.HI.U32 R9, R9, R7, R8 ;  /* 0x0000000709097227 */ /* 0x000fc800078e0008 */
[----:B------:R-:W-:-:S04]  /*0280*/  IMAD.HI.U32 R11, R11, R13, R10 ;  /* 0x0000000d0b0b7227 */ /* 0x000fc800078e000a */
[----:B------:R-:W-:-:S04]  /*0290*/  IMAD.HI.U32 R9, R9, R2, RZ ;  /* 0x0000000209097227 */ /* 0x000fc800078e00ff */
[----:B------:R-:W-:Y:S01]  /*02a0*/  IMAD.HI.U32 R11, R11, R2, RZ ;  /* 0x000000020b0b7227 */ /* 0x000fe200078e00ff */
[----:B------:R-:W-:-:S03]  /*02b0*/  IADD3 R7, PT, PT, -R9, RZ, RZ ;  /* 0x000000ff09077210 */ /* 0x000fc60007ffe1ff */
[----:B------:R-:W-:Y:S02]  /*02c0*/  IMAD.MOV R13, RZ, RZ, -R11 ;  /* 0x000000ffff0d7224 */ /* 0x000fe400078e0a0b */
[--C-:B------:R-:W-:Y:S02]  /*02d0*/  IMAD R7, R7, UR5, R2.reuse ;  /* 0x0000000507077c24 */ /* 0x100fe4000f8e0202 */
[----:B------:R-:W-:-:S03]  /*02e0*/  IMAD R8, R13, UR4, R2 ;  /* 0x000000040d087c24 */ /* 0x000fc6000f8e0202 */
[----:B------:R-:W-:Y:S02]  /*02f0*/  ISETP.GE.U32.AND P0, PT, R7, UR5, PT ;  /* 0x0000000507007c0c */ /* 0x000fe4000bf06070 */
[----:B------:R-:W-:-:S11]  /*0300*/  ISETP.GE.U32.AND P3, PT, R8, UR4, PT ;  /* 0x0000000408007c0c */ /* 0x000fd6000bf66070 */
[----:B------:R-:W-:Y:S02]  /*0310*/  @P0 IADD3 R7, PT, PT, R7, -UR5, RZ ;  /* 0x8000000507070c10 */ /* 0x000fe4000fffe0ff */
[----:B------:R-:W-:Y:S01]  /*0320*/  @P3 VIADD R8, R8, -UR4 ;  /* 0x8000000408083c36 */ /* 0x000fe20008000000 */
[----:B------:R-:W-:Y:S01]  /*0330*/  @P0 IADD3 R9, PT, PT, R9, 0x1, RZ ;  /* 0x0000000109090810 */ /* 0x000fe20007ffe0ff */
[----:B------:R-:W-:Y:S01]  /*0340*/  @P3 VIADD R11, R11, 0x1 ;  /* 0x000000010b0b3836 */ /* 0x000fe20000000000 */
[----:B------:R-:W-:Y:S02]  /*0350*/  ISETP.GE.U32.AND P1, PT, R7, UR5, PT ;  /* 0x0000000507007c0c */ /* 0x000fe4000bf26070 */
[----:B------:R-:W-:Y:S02]  /*0360*/  ISETP.GE.U32.AND P4, PT, R8, UR4, PT ;  /* 0x0000000408007c0c */ /* 0x000fe4000bf86070 */
[----:B------:R-:W-:Y:S02]  /*0370*/  I2FP.F32.S32 R7, UR5 ;  /* 0x0000000500077c45 */ /* 0x000fe40008201400 */
[----:B------:R-:W-:-:S07]  /*0380*/  ISETP.GT.U32.AND P0, PT, R2, 0x1f, PT ;  /* 0x0000001f0200780c */ /* 0x000fce0003f04070 */
[----:B------:R-:W-:Y:S02]  /*0390*/  @P1 IADD3 R9, PT, PT, R9, 0x1, RZ ;  /* 0x0000000109091810 */ /* 0x000fe40007ffe0ff */
[----:B------:R-:W-:Y:S01]  /*03a0*/  @P4 VIADD R11, R11, 0x1 ;  /* 0x000000010b0b4836 */ /* 0x000fe20000000000 */
[----:B------:R-:W-:Y:S01]  /*03b0*/  @!P5 LOP3.LUT R11, RZ, UR4, RZ, 0x33, !PT ;  /* 0x00000004ff0bdc12 */ /* 0x000fe2000f8e33ff */
[----:B------:R-:W-:Y:S01]  /*03c0*/  UMOV UR4, 0x400 ;  /* 0x0000040000047882 */ /* 0x000fe20000000000 */
[----:B------:R-:W-:Y:S01]  /*03d0*/  @!P2 LOP3.LUT R9, RZ, UR5, RZ, 0x33, !PT ;  /* 0x00000005ff09ac12 */ /* 0x000fe2000f8e33ff */
[----:B------:R-:W-:Y:S01]  /*03e0*/  UIADD3 UR5, UPT, UPT, UR4, 0x100, URZ ;  /* 0x0000010004057890 */ /* 0x000fe2000fffe0ff */
[----:B------:R-:W-:Y:S01]  /*03f0*/  I2FP.F32.U32 R8, R11 ;  /* 0x0000000b00087245 */ /* 0x000fe20000201000 */
[----:B------:R-:W-:Y:S01]  /*0400*/  ULEA UR8, UR7, UR4, 0x18 ;  /* 0x0000000407087291 */ /* 0x000fe2000f8ec0ff */
[----:B------:R-:W-:Y:S01]  /*0410*/  I2FP.F32.U32 R9, R9 ;  /* 0x0000000900097245 */ /* 0x000fe20000201000 */
[----:B------:R-:W-:Y:S01]  /*0420*/  UIADD3 UR6, UPT, UPT, UR4, 0x200, URZ ;  /* 0x0000020004067890 */ /* 0x000fe2000fffe0ff */
[----:B------:R-:W-:Y:S01]  /*0430*/  ISETP.NE.AND P1, PT, R2, RZ, PT ;  /* 0x000000ff0200720c */ /* 0x000fe20003f25270 */
[----:B------:R-:W-:-:S02]  /*0440*/  UIADD3 UR4, UPT, UPT, UR4, 0x300, URZ ;  /* 0x0000030004047890 */ /* 0x000fc4000fffe0ff */
[----:B------:R-:W-:Y:S01]  /*0450*/  FFMA R7, R8, -R7, R9 ;  /* 0x8000000708077223 */ /* 0x000fe20000000009 */
[----:B------:R-:W-:Y:S02]  /*0460*/  ULEA UR5, UR7, UR5, 0x18 ;  /* 0x0000000507057291 */ /* 0x000fe4000f8ec0ff */
[----:B------:R-:W-:Y:S01]  /*0470*/  ULEA UR6, UR7, UR6, 0x18 ;  /* 0x0000000607067291 */ /* 0x000fe2000f8ec0ff */
[----:B------:R-:W-:Y:S01]  /*0480*/  FADD R7, R7, 1 ;  /* 0x3f80000007077421 */ /* 0x000fe20000000000 */
[----:B------:R-:W-:-:S03]  /*0490*/  ULEA UR4, UR7, UR4, 0x18 ;  /* 0x0000000407047291 */ /* 0x000fc6000f8ec0ff */
[----:B--2---:R-:W-:-:S04]  /*04a0*/  FMUL R3, R3, R7 ;  /* 0x0000000703037220 */ /* 0x004fc80000400000 */
[----:B------:R0:W1:Y:S01]  /*04b0*/  F2I.TRUNC.NTZ R8, R3 ;  /* 0x0000000300087305 */ /* 0x000062000020f100 */
[----:B---3--:R-:W-:-:S07]  /*04c0*/  FMUL R4, R7, R4 ;  /* 0x0000000407047220 */ /* 0x008fce0000400000 */
[----:B------:R2:W3:Y:S01]  /*04d0*/  F2I.TRUNC.NTZ R9, R4 ;  /* 0x0000000400097305 */ /* 0x0004e2000020f100 */
[----:B0-----:R-:W-:Y:S01]  /*04e0*/  LEA R3, R2, UR6, 0x2 ;  /* 0x0000000602037c11 */ /* 0x001fe2000f8e10ff */
[----:B-----5:R-:W-:-:S06]  /*04f0*/  FMUL R5, R7, R5 ;  /* 0x0000000507057220 */ /* 0x020fcc0000400000 */
[----:B------:R0:W4:Y:S01]  /*0500*/  F2I.TRUNC.NTZ R10, R5 ;  /* 0x00000005000a7305 */ /* 0x000122000020f100 */
[----:B------:R-:W-:Y:S01]  /*0510*/  FMUL R6, R7, R6 ;  /* 0x0000000607067220 */ /* 0x000fe20000400000 */
[----:B--2---:R-:W-:-:S06]  /*0520*/  LEA R4, R2, UR5, 0x2 ;  /* 0x0000000502047c11 */ /* 0x004fcc000f8e10ff */
[----:B------:R-:W2:Y:S01]  /*0530*/  F2I.TRUNC.NTZ R7, R6 ;  /* 0x0000000600077305 */ /* 0x000ea2000020f100 */
[C---:B0-----:R-:W-:Y:S02]  /*0540*/  LEA R5, R2.reuse, UR8, 0x2 ;  /* 0x0000000802057c11 */ /* 0x041fe4000f8e10ff */
[----:B------:R-:W-:-:S03]  /*0550*/  LEA R2, R2, UR4, 0x2 ;  /* 0x0000000402027c11 */ /* 0x000fc6000f8e10ff */
[----:B-1----:R0:W-:Y:S04]  /*0560*/  STS [R5], R8 ;  /* 0x0000000805007388 */ /* 0x0021e80000000800 */
[----:B---3--:R0:W-:Y:S04]  /*0570*/  STS [R4], R9 ;  /* 0x0000000904007388 */ /* 0x0081e80000000800 */
[----:B----4-:R0:W-:Y:S04]  /*0580*/  STS [R3], R10 ;  /* 0x0000000a03007388 */ /* 0x0101e80000000800 */
[----:B--2---:R0:W-:Y:S01]  /*0590*/  STS [R2], R7 ;  /* 0x0000000702007388 */ /* 0x0041e20000000800 */
[----:B------:R-:W-:Y:S06]  /*05a0*/  BAR.SYNC.DEFER_BLOCKING 0x0 ;  /* 0x0000000000007b1d */ /* 0x000fec0000010000 */
[----:B------:R-:W-:Y:S05]  /*05b0*/  @P0 BRA `(.L_x_25) ;  /* 0x0000000400800947 */ /* 0x000fea0003800000 */
[----:B------:R-:W-:Y:S04]  /*05c0*/  LDS R6, [R5+0x80] ;  /* 0x0000800005067984 */ /* 0x000fe80000000800 */
[----:B0-----:R-:W0:Y:S02]  /*05d0*/  LDS R7, [R5] ;  /* 0x0000000005077984 */ /* 0x001e240000000800 */
[----:B0-----:R-:W-:-:S05]  /*05e0*/  IMAD.IADD R6, R6, 0x1, R7 ;  /* 0x0000000106067824 */ /* 0x001fca00078e0207 */
[----:B------:R-:W-:Y:S04]  /*05f0*/  STS [R5], R6 ;  /* 0x0000000605007388 */ /* 0x000fe80000000800 */
[----:B------:R-:W-:Y:S04]  /*0600*/  LDS R7, [R5+0x40] ;  /* 0x0000400005077984 */ /* 0x000fe80000000800 */
[----:B------:R-:W0:Y:S02]  /*0610*/  LDS R8, [R5] ;  /* 0x0000000005087984 */ /* 0x000e240000000800 */
[----:B0-----:R-:W-:-:S05]  /*0620*/  IADD3 R8, PT, PT, R7, R8, RZ ;  /* 0x0000000807087210 */ /* 0x001fca0007ffe0ff */
[----:B------:R-:W-:Y:S04]  /*0630*/  STS [R5], R8 ;  /* 0x0000000805007388 */ /* 0x000fe80000000800 */
[----:B------:R-:W-:Y:S04]  /*0640*/  LDS R7, [R5+0x20] ;  /* 0x0000200005077984 */ /* 0x000fe80000000800 */
[----:B------:R-:W0:Y:S02]  /*0650*/  LDS R10, [R5] ;  /* 0x00000000050a7984 */ /* 0x000e240000000800 */
        /* <DEDUP_REMOVED lines=85> */
[----:B------:R1:W-:Y:S02]  /*0bb0*/  STS [R2], R7 ;  /* 0x0000000702007388 */ /* 0x0003e40000000800 */
.L_x_25:
[----:B------:R-:W-:Y:S05]  /*0bc0*/  BSYNC.RECONVERGENT B0 ;  /* 0x0000000000007941 */ /* 0x000fea0003800200 */
.L_x_24:
[----:B------:R-:W-:Y:S06]  /*0bd0*/  BAR.SYNC.DEFER_BLOCKING 0x0 ;  /* 0x0000000000007b1d */ /* 0x000fec0000010000 */
[----:B------:R-:W-:Y:S05]  /*0be0*/  @P1 EXIT ;  /* 0x000000000000194d */ /* 0x000fea0003800000 */
[----:B0-----:R-:W0:Y:S01]  /*0bf0*/  LDS R4, [UR8] ;  /* 0x00000008ff047984 */ /* 0x001e220008000800 */
[----:B-1----:R-:W1:Y:S01]  /*0c00*/  LDC.64 R2, c[0x0][0x390] ;  /* 0x0000e400ff027b82 */ /* 0x002e620000000a00 */
[----:B------:R-:W-:Y:S02]  /*0c10*/  IMAD.SHL.U32 R5, R0, 0x4, RZ ;  /* 0x0000000400057824 */ /* 0x000fe400078e00ff */
[----:B------:R-:W2:Y:S04]  /*0c20*/  LDS R6, [UR8+0x100] ;  /* 0x00010008ff067984 */ /* 0x000ea80008000800 */
[----:B------:R-:W3:Y:S04]  /*0c30*/  LDS R8, [UR8+0x200] ;  /* 0x00020008ff087984 */ /* 0x000ee80008000800 */
[----:B------:R-:W4:Y:S01]  /*0c40*/  LDS R10, [UR8+0x300] ;  /* 0x00030008ff0a7984 */ /* 0x000f220008000800 */
[----:B-1----:R-:W-:Y:S01]  /*0c50*/  IMAD.WIDE.U32 R2, R5, 0x4, R2 ;  /* 0x0000000405027825 */ /* 0x002fe200078e0002 */
[----:B0-----:R-:W-:-:S02]  /*0c60*/  I2FP.F32.S32 R5, R4 ;  /* 0x0000000400057245 */ /* 0x001fc40000201400 */
[----:B--2---:R-:W-:-:S03]  /*0c70*/  I2FP.F32.S32 R7, R6 ;  /* 0x0000000600077245 */ /* 0x004fc60000201400 */
[----:B------:R-:W-:Y:S01]  /*0c80*/  STG.E desc[UR10][R2.64], R5 ;  /* 0x0000000502007986 */ /* 0x000fe2000c10190a */
[----:B---3--:R-:W-:-:S03]  /*0c90*/  I2FP.F32.S32 R9, R8 ;  /* 0x0000000800097245 */ /* 0x008fc60000201400 */
[----:B------:R-:W-:Y:S01]  /*0ca0*/  STG.E desc[UR10][R2.64+0x4], R7 ;  /* 0x0000040702007986 */ /* 0x000fe2000c10190a */
[----:B----4-:R-:W-:-:S03]  /*0cb0*/  I2FP.F32.S32 R11, R10 ;  /* 0x0000000a000b7245 */ /* 0x010fc60000201400 */
[----:B------:R-:W-:Y:S04]  /*0cc0*/  STG.E desc[UR10][R2.64+0x8], R9 ;  /* 0x0000080902007986 */ /* 0x000fe8000c10190a */
[----:B------:R-:W-:Y:S01]  /*0cd0*/  STG.E desc[UR10][R2.64+0xc], R11 ;  /* 0x00000c0b02007986 */ /* 0x000fe2000c10190a */
[----:B------:R-:W-:Y:S05]  /*0ce0*/  EXIT ;  /* 0x000000000000794d */ /* 0x000fea0003800000 */
.L_x_26:
        /* <DEDUP_REMOVED lines=9> */
.L_x_64:


//--------------------- .text._Z14CalculateMeanXiPfS_ --------------------------
	.section	.text._Z14CalculateMeanXiPfS_,"ax",@progbits
	.align	128
        .global         _Z14CalculateMeanXiPfS_
        .type           _Z14CalculateMeanXiPfS_,@function
        .size           _Z14CalculateMeanXiPfS_,(.L_x_65 - _Z14CalculateMeanXiPfS_)
        .other          _Z14CalculateMeanXiPfS_,@"STO_CUDA_ENTRY STV_DEFAULT"
_Z14CalculateMeanXiPfS_:
.text._Z14CalculateMeanXiPfS_:
[----:B------:R-:W-:Y:S01]  /*0000*/  LDC R1, c[0x0][0x37c] ;  /* 0x0000df00ff017b82 */ /* 0x000fe20000000800 */
[----:B------:R-:W0:Y:S01]  /*0010*/  S2R R0, SR_CTAID.X ;  /* 0x0000000000007919 */ /* 0x000e220000002500 */
[----:B------:R-:W0:Y:S06]  /*0020*/  LDCU UR4, c[0x0][0x360] ;  /* 0x00006c00ff0477ac */ /* 0x000e2c0008000800 */
[----:B------:R-:W1:Y:S01]  /*0030*/  LDC.64 R10, c[0x0][0x388] ;  /* 0x0000e200ff0a7b82 */ /* 0x000e620000000a00 */
[----:B------:R-:W2:Y:S01]  /*0040*/  S2R R2, SR_TID.X ;  /* 0x0000000000027919 */ /* 0x000ea20000002100 */
[----:B------:R-:W3:Y:S01]  /*0050*/  LDCU.64 UR10, c[0x0][0x358] ;  /* 0x00006b00ff0a77ac */ /* 0x000ee20008000a00 */
[----:B0-----:R-:W-:-:S04]  /*0060*/  IMAD R3, R0, UR4, RZ ;  /* 0x0000000400037c24 */ /* 0x001fc8000f8e02ff */
[----:B--2---:R-:W-:-:S04]  /*0070*/  IMAD R3, R3, 0x4, R2 ;  /* 0x0000000403037824 */ /* 0x004fc800078e0202 */
[C---:B------:R-:W-:Y:S02]  /*0080*/  VIADD R9, R3.reuse, UR4 ;  /* 0x0000000403097c36 */ /* 0x040fe40008000000 */
[----:B-1----:R-:W-:-:S03]  /*0090*/  IMAD.WIDE.U32 R6, R3, 0x4, R10 ;  /* 0x0000000403067825 */ /* 0x002fc600078e000a */
[C---:B------:R-:W-:Y:S01]  /*00a0*/  IADD3 R13, PT, PT, R9.reuse, UR4, RZ ;  /* 0x00000004090d7c10 */ /* 0x040fe2000fffe0ff */
[--C-:B------:R-:W-:Y:S01]  /*00b0*/  IMAD.WIDE.U32 R4, R9, 0x4, R10.reuse ;  /* 0x0000000409047825 */ /* 0x100fe200078e000a */
[----:B---3--:R0:W2:Y:S03]  /*00c0*/  LDG.E R3, desc[UR10][R6.64] ;  /* 0x0000000a06037981 */ /* 0x0080a6000c1e1900 */
[C-C-:B------:R-:W-:Y:S02]  /*00d0*/  IMAD.WIDE.U32 R8, R13.reuse, 0x4, R10.reuse ;  /* 0x000000040d087825 */ /* 0x140fe400078e000a */
[----:B------:R1:W3:Y:S02]  /*00e0*/  LDG.E R4, desc[UR10][R4.64] ;  /* 0x0000000a04047981 */ /* 0x0002e4000c1e1900 */
[----:B------:R-:W-:Y:S01]  /*00f0*/  VIADD R13, R13, UR4 ;  /* 0x000000040d0d7c36 */ /* 0x000fe20008000000 */
[----:B------:R-:W4:Y:S01]  /*0100*/  LDCU UR4, c[0x0][0x380] ;  /* 0x00007000ff0477ac */ /* 0x000f220008000800 */
[----:B------:R-:W5:Y:S02]  /*0110*/  LDG.E R8, desc[UR10][R8.64] ;  /* 0x0000000a08087981 */ /* 0x000f64000c1e1900 */
[----:B------:R-:W-:-:S06]  /*0120*/  IMAD.WIDE.U32 R10, R13, 0x4, R10 ;  /* 0x000000040d0a7825 */ /* 0x000fcc00078e000a */
[----:B------:R-:W5:Y:S01]  /*0130*/  LDG.E R10, desc[UR10][R10.64] ;  /* 0x0000000a0a0a7981 */ /* 0x000f62000c1e1900 */
[----:B------:R-:W1:Y:S01]  /*0140*/  S2UR UR7, SR_CgaCtaId ;  /* 0x00000000000779c3 */ /* 0x000e620000008800 */
[----:B------:R-:W-:Y:S01]  /*0150*/  BSSY.RECONVERGENT B0, `(.L_x_27) ;  /* 0x0000090000007945 */ /* 0x000fe20003800200 */
[----:B----4-:R-:W4:Y:S01]  /*0160*/  I2F.U32.RP R12, UR4 ;  /* 0x00000004000c7d06 */ /* 0x010f220008209000 */
[----:B------:R-:W-:-:S07]  /*0170*/  ISETP.NE.U32.AND P1, PT, RZ, UR4, PT ;  /* 0x00000004ff007c0c */ /* 0x000fce000bf25070 */
[----:B----4-:R-:W0:Y:S02]  /*0180*/  MUFU.RCP R12, R12 ;  /* 0x0000000c000c7308 */ /* 0x010e240000001000 */
[----:B0-----:R-:W-:-:S06]  /*0190*/  IADD3 R6, PT, PT, R12, 0xffffffe, RZ ;  /* 0x0ffffffe0c067810 */ /* 0x001fcc0007ffe0ff */
[----:B------:R0:W1:Y:S02]  /*01a0*/  F2I.FTZ.U32.TRUNC.NTZ R7, R6 ;  /* 0x0000000600077305 */ /* 0x000064000021f000 */
[----:B0-----:R-:W-:Y:S02]  /*01b0*/  HFMA2 R6, -RZ, RZ, 0, 0 ;  /* 0x00000000ff067431 */ /* 0x001fe400000001ff */
[----:B-1----:R-:W-:-:S04]  /*01c0*/  IMAD.MOV R5, RZ, RZ, -R7 ;  /* 0x000000ffff057224 */ /* 0x002fc800078e0a07 */
[----:B------:R-:W-:-:S04]  /*01d0*/  IMAD R5, R5, UR4, RZ ;  /* 0x0000000405057c24 */ /* 0x000fc8000f8e02ff */
[----:B------:R-:W-:-:S06]  /*01e0*/  IMAD.HI.U32 R7, R7, R5, R6 ;  /* 0x0000000507077227 */ /* 0x000fcc00078e0006 */
[----:B------:R-:W-:-:S04]  /*01f0*/  IMAD.HI.U32 R7, R7, R2, RZ ;  /* 0x0000000207077227 */ /* 0x000fc800078e00ff */
[----:B------:R-:W-:-:S04]  /*0200*/  IMAD.MOV R7, RZ, RZ, -R7 ;  /* 0x000000ffff077224 */ /* 0x000fc800078e0a07 */
[----:B------:R-:W-:-:S05]  /*0210*/  IMAD R5, R7, UR4, R2 ;  /* 0x0000000407057c24 */ /* 0x000fca000f8e0202 */
[----:B------:R-:W-:-:S13]  /*0220*/  ISETP.GE.U32.AND P0, PT, R5, UR4, PT ;  /* 0x0000000405007c0c */ /* 0x000fda000bf06070 */
[----:B------:R-:W-:-:S04]  /*0230*/  @P0 IADD3 R5, PT, PT, R5, -UR4, RZ ;  /* 0x8000000405050c10 */ /* 0x000fc8000fffe0ff */
[----:B------:R-:W-:-:S13]  /*0240*/  ISETP.GE.U32.AND P0, PT, R5, UR4, PT ;  /* 0x0000000405007c0c */ /* 0x000fda000bf06070 */
[----:B------:R-:W-:Y:S01]  /*0250*/  @P0 VIADD R5, R5, -UR4 ;  /* 0x8000000405050c36 */ /* 0x000fe20008000000 */
[----:B------:R-:W-:Y:S01]  /*0260*/  @!P1 LOP3.LUT R5, RZ, UR4, RZ, 0x33, !PT ;  /* 0x00000004ff059c12 */ /* 0x000fe2000f8e33ff */
[----:B------:R-:W-:Y:S01]  /*0270*/  UMOV UR4, 0x400 ;  /* 0x0000040000047882 */ /* 0x000fe20000000000 */
[C---:B------:R-:W-:Y:S01]  /*0280*/  ISETP.GT.U32.AND P0, PT, R2.reuse, 0x1f, PT ;  /* 0x0000001f0200780c */ /* 0x040fe20003f04070 */
[----:B------:R-:W-:Y:S01]  /*0290*/  UIADD3 UR5, UPT, UPT, UR4, 0x100, URZ ;  /* 0x0000010004057890 */ /* 0x000fe2000fffe0ff */
[----:B------:R-:W-:Y:S01]  /*02a0*/  IADD3 R5, PT, PT, R5, 0x1, RZ ;  /* 0x0000000105057810 */ /* 0x000fe20007ffe0ff */
[----:B------:R-:W-:Y:S01]  /*02b0*/  ULEA UR8, UR7, UR4, 0x18 ;  /* 0x0000000407087291 */ /* 0x000fe2000f8ec0ff */
[----:B------:R-:W-:Y:S01]  /*02c0*/  ISETP.NE.AND P1, PT, R2, RZ, PT ;  /* 0x000000ff0200720c */ /* 0x000fe20003f25270 */
[----:B------:R-:W-:Y:S01]  /*02d0*/  UIADD3 UR6, UPT, UPT, UR4, 0x200, URZ ;  /* 0x0000020004067890 */ /* 0x000fe2000fffe0ff */
[----:B------:R-:W-:Y:S01]  /*02e0*/  I2FP.F32.U32 R5, R5 ;  /* 0x0000000500057245 */ /* 0x000fe20000201000 */
[----:B------:R-:W-:-:S02]  /*02f0*/  UIADD3 UR4, UPT, UPT, UR4, 0x300, URZ ;  /* 0x0000030004047890 */ /* 0x000fc4000fffe0ff */
[----:B------:R-:W-:Y:S02]  /*0300*/  ULEA UR5, UR7, UR5, 0x18 ;  /* 0x0000000507057291 */ /* 0x000fe4000f8ec0ff */
[----:B------:R-:W-:Y:S02]  /*0310*/  ULEA UR6, UR7, UR6, 0x18 ;  /* 0x0000000607067291 */ /* 0x000fe4000f8ec0ff */
[----:B------:R-:W-:Y:S01]  /*0320*/  ULEA UR4, UR7, UR4, 0x18 ;  /* 0x0000000407047291 */ /* 0x000fe2000f8ec0ff */
[----:B--2---:R-:W-:-:S04]  /*0330*/  FMUL R3, R3, R5 ;  /* 0x0000000503037220 */ /* 0x004fc80000400000 */
[----:B------:R0:W1:Y:S01]  /*0340*/  F2I.TRUNC.NTZ R6, R3 ;  /* 0x0000000300067305 */ /* 0x000062000020f100 */
[C---:B---3--:R-:W-:Y:S01]  /*0350*/  FMUL R4, R5.reuse, R4 ;  /* 0x0000000405047220 */ /* 0x048fe20000400000 */
[----:B-----5:R-:W-:-:S06]  /*0360*/  FMUL R8, R5, R8 ;  /* 0x0000000805087220 */ /* 0x020fcc0000400000 */
[----:B------:R2:W3:Y:S01]  /*0370*/  F2I.TRUNC.NTZ R7, R4 ;  /* 0x0000000400077305 */ /* 0x0004e2000020f100 */
[C---:B0-----:R-:W-:Y:S01]  /*0380*/  LEA R3, R2.reuse, UR6, 0x2 ;  /* 0x0000000602037c11 */ /* 0x041fe2000f8e10ff */
[----:B------:R-:W-:Y:S01]  /*0390*/  FMUL R10, R5, R10 ;  /* 0x0000000a050a7220 */ /* 0x000fe20000400000 */
[----:B------:R-:W-:-:S05]  /*03a0*/  LEA R5, R2, UR8, 0x2 ;  /* 0x0000000802057c11 */ /* 0x000fca000f8e10ff */
[----:B------:R-:W0:Y:S01]  /*03b0*/  F2I.TRUNC.NTZ R8, R8 ;  /* 0x0000000800087305 */ /* 0x000e22000020f100 */
[C---:B--2---:R-:W-:Y:S02]  /*03c0*/  LEA R4, R2.reuse, UR5, 0x2 ;  /* 0x0000000502047c11 */ /* 0x044fe4000f8e10ff */
[----:B------:R-:W-:Y:S01]  /*03d0*/  LEA R2, R2, UR4, 0x2 ;  /* 0x0000000402027c11 */ /* 0x000fe2000f8e10ff */
[----:B-1----:R1:W-:Y:S04]  /*03e0*/  STS [R5], R6 ;  /* 0x0000000605007388 */ /* 0x0023e80000000800 */
[----:B------:R-:W2:Y:S01]  /*03f0*/  F2I.TRUNC.NTZ R9, R10 ;  /* 0x0000000a00097305 */ /* 0x000ea2000020f100 */
[----:B---3--:R1:W-:Y:S04]  /*0400*/  STS [R4], R7 ;  /* 0x0000000704007388 */ /* 0x0083e80000000800 */
[----:B0-----:R1:W-:Y:S04]  /*0410*/  STS [R3], R8 ;  /* 0x0000000803007388 */ /* 0x0013e80000000800 */
[----:B--2---:R1:W-:Y:S01]  /*0420*/  STS [R2], R9 ;  /* 0x0000000902007388 */ /* 0x0043e20000000800 */
[----:B------:R-:W-:Y:S06]  /*0430*/  BAR.SYNC.DEFER_BLOCKING 0x0 ;  /* 0x0000000000007b1d */ /* 0x000fec0000010000 */
[----:B------:R-:W-:Y:S05]  /*0440*/  @P0 BRA `(.L_x_28) ;  /* 0x0000000400800947 */ /* 0x000fea0003800000 */
[----:B-1----:R-:W-:Y:S04]  /*0450*/  LDS R6, [R5+0x80] ;  /* 0x0000800005067984 */ /* 0x002fe80000000800 */
        /* <DEDUP_REMOVED lines=95> */
.L_x_28:
[----:B------:R-:W-:Y:S05]  /*0a50*/  BSYNC.RECONVERGENT B0 ;  /* 0x0000000000007941 */ /* 0x000fea0003800200 */
.L_x_27:
[----:B------:R-:W-:Y:S06]  /*0a60*/  BAR.SYNC.DEFER_BLOCKING 0x0 ;  /* 0x0000000000007b1d */ /* 0x000fec0000010000 */
[----:B------:R-:W-:Y:S05]  /*0a70*/  @P1 EXIT ;  /* 0x000000000000194d */ /* 0x000fea0003800000 */
[----:B-1----:R-:W1:Y:S01]  /*0a80*/  LDS R4, [UR8] ;  /* 0x00000008ff047984 */ /* 0x002e620008000800 */
[----:B0-----:R-:W0:Y:S01]  /*0a90*/  LDC.64 R2, c[0x0][0x390] ;  /* 0x0000e400ff027b82 */ /* 0x001e220000000a00 */
[----:B------:R-:W-:Y:S02]  /*0aa0*/  SHF.L.U32 R5, R0, 0x2, RZ ;  /* 0x0000000200057819 */ /* 0x000fe400000006ff */
[----:B------:R-:W2:Y:S04]  /*0ab0*/  LDS R6, [UR8+0x100] ;  /* 0x00010008ff067984 */ /* 0x000ea80008000800 */
[----:B------:R-:W3:Y:S04]  /*0ac0*/  LDS R8, [UR8+0x200] ;  /* 0x00020008ff087984 */ /* 0x000ee80008000800 */
[----:B------:R-:W4:Y:S01]  /*0ad0*/  LDS R10, [UR8+0x300] ;  /* 0x00030008ff0a7984 */ /* 0x000f220008000800 */
[----:B0-----:R-:W-:Y:S01]  /*0ae0*/  IMAD.WIDE.U32 R2, R5, 0x4, R2 ;  /* 0x0000000405027825 */ /* 0x001fe200078e0002 */
[----:B-1----:R-:W-:-:S02]  /*0af0*/  I2FP.F32.S32 R5, R4 ;  /* 0x0000000400057245 */ /* 0x002fc40000201400 */
        /* <DEDUP_REMOVED lines=8> */
.L_x_29:
        /* <DEDUP_REMOVED lines=16> */
.L_x_65:


//--------------------- .text._Z19HomogeneityFeature2iPfS_ --------------------------
	.section	.text._Z19HomogeneityFeature2iPfS_,"ax",@progbits
	.align	128
        .global         _Z19HomogeneityFeature2iPfS_
        .type           _Z19HomogeneityFeature2iPfS_,@function
        .size           _Z19HomogeneityFeature2iPfS_,(.L_x_60 - _Z19HomogeneityFeature2iPfS_)
        .other          _Z19HomogeneityFeature2iPfS_,@"STO_CUDA_ENTRY STV_DEFAULT"
_Z19HomogeneityFeature2iPfS_:
.text._Z19HomogeneityFeature2iPfS_:
        /* <DEDUP_REMOVED lines=9> */
[----:B-1----:R-:W-:-:S05]  /*0090*/  IMAD.WIDE.U32 R6, R5, 0x4, R6 ;  /* 0x0000000405067825 */ /* 0x002fca00078e0006 */
[----:B---3--:R0:W2:Y:S01]  /*00a0*/  LDG.E R0, desc[UR6][R6.64] ;  /* 0x0000000606007981 */ /* 0x0080a2000c1e1900 */
[----:B----4-:R-:W1:Y:S01]  /*00b0*/  I2F.U32.RP R3, UR8 ;  /* 0x0000000800037d06 */ /* 0x010e620008209000 */
[----:B------:R-:W-:Y:S02]  /*00c0*/  UIMAD UR4, UR8, UR8, URZ ;  /* 0x00000008080472a4 */ /* 0x000fe4000f8e02ff */
[----:B------:R-:W-:Y:S01]  /*00d0*/  ISETP.NE.U32.AND P2, PT, RZ, UR8, PT ;  /* 0x00000008ff007c0c */ /* 0x000fe2000bf45070 */
[----:B------:R-:W-:Y:S03]  /*00e0*/  BSSY.RECONVERGENT B0, `(.L_x_30) ;  /* 0x0000042000007945 */ /* 0x000fe60003800200 */
[----:B0-----:R-:W-:-:S03]  /*00f0*/  IMAD R6, RZ, RZ, -UR4 ;  /* 0x80000004ff067e24 */ /* 0x001fc6000f8e02ff */
[----:B------:R-:W0:Y:S08]  /*0100*/  I2F.U32.RP R10, UR4 ;  /* 0x00000004000a7d06 */ /* 0x000e300008209000 */
[----:B-1----:R-:W1:Y:S08]  /*0110*/  MUFU.RCP R3, R3 ;  /* 0x0000000300037308 */ /* 0x002e700000001000 */
[----:B0-----:R-:W0:Y:S01]  /*0120*/  MUFU.RCP R10, R10 ;  /* 0x0000000a000a7308 */ /* 0x001e220000001000 */
[----:B-1----:R-:W-:-:S07]  /*0130*/  VIADD R8, R3, 0xffffffe ;  /* 0x0ffffffe03087836 */ /* 0x002fce0000000000 */
[----:B------:R1:W3:Y:S01]  /*0140*/  F2I.FTZ.U32.TRUNC.NTZ R9, R8 ;  /* 0x0000000800097305 */ /* 0x0002e2000021f000 */
[----:B0-----:R-:W-:-:S07]  /*0150*/  VIADD R11, R10, 0xffffffe ;  /* 0x0ffffffe0a0b7836 */ /* 0x001fce0000000000 */
[----:B------:R-:W0:Y:S01]  /*0160*/  F2I.FTZ.U32.TRUNC.NTZ R7, R11 ;  /* 0x0000000b00077305 */ /* 0x000e22000021f000 */
[----:B-1----:R-:W-:Y:S01]  /*0170*/  HFMA2 R8, -RZ, RZ, 0, 0 ;  /* 0x00000000ff087431 */ /* 0x002fe200000001ff */
[----:B---3--:R-:W-:-:S05]  /*0180*/  IADD3 R13, PT, PT, RZ, -R9, RZ ;  /* 0x80000009ff0d7210 */ /* 0x008fca0007ffe0ff */
[----:B------:R-:W-:-:S04]  /*0190*/  IMAD R13, R13, UR8, RZ ;  /* 0x000000080d0d7c24 */ /* 0x000fc8000f8e02ff */
[----:B------:R-:W-:-:S04]  /*01a0*/  IMAD.HI.U32 R9, R9, R13, R8 ;  /* 0x0000000d09097227 */ /* 0x000fc800078e0008 */
[----:B------:R-:W-:Y:S02]  /*01b0*/  IMAD.MOV.U32 R13, RZ, RZ, R6 ;  /* 0x000000ffff0d7224 */ /* 0x000fe400078e0006 */
[----:B------:R-:W-:-:S04]  /*01c0*/  IMAD.HI.U32 R9, R9, R4, RZ ;  /* 0x0000000409097227 */ /* 0x000fc800078e00ff */
[----:B0-----:R-:W-:Y:S01]  /*01d0*/  IMAD R13, R13, R7, RZ ;  /* 0x000000070d0d7224 */ /* 0x001fe200078e02ff */
[----:B------:R-:W-:Y:S01]  /*01e0*/  IADD3 R3, PT, PT, -R9, RZ, RZ ;  /* 0x000000ff09037210 */ /* 0x000fe20007ffe1ff */
[----:B------:R-:W-:-:S04]  /*01f0*/  IMAD.MOV.U32 R6, RZ, RZ, RZ ;  /* 0x000000ffff067224 */ /* 0x000fc800078e00ff */
[----:B------:R-:W-:Y:S02]  /*0200*/  IMAD R3, R3, UR8, R4 ;  /* 0x0000000803037c24 */ /* 0x000fe4000f8e0204 */
[----:B------:R-:W-:-:S03]  /*0210*/  IMAD.HI.U32 R7, R7, R13, R6 ;  /* 0x0000000d07077227 */ /* 0x000fc600078e0006 */
[----:B------:R-:W-:-:S03]  /*0220*/  ISETP.GE.U32.AND P0, PT, R3, UR8, PT ;  /* 0x0000000803007c0c */ /* 0x000fc6000bf06070 */
[----:B------:R-:W-:-:S04]  /*0230*/  IMAD.HI.U32 R7, R7, R4, RZ ;  /* 0x0000000407077227 */ /* 0x000fc800078e00ff */
[----:B------:R-:W-:-:S04]  /*0240*/  IMAD.MOV R11, RZ, RZ, -R7 ;  /* 0x000000ffff0b7224 */ /* 0x000fc800078e0a07 */
[----:B------:R-:W-:Y:S02]  /*0250*/  IMAD R6, R11, UR4, R4 ;  /* 0x000000040b067c24 */ /* 0x000fe4000f8e0204 */
[----:B------:R-:W-:Y:S02]  /*0260*/  @P0 VIADD R3, R3, -UR8 ;  /* 0x8000000803030c36 */ /* 0x000fe40008000000 */
[----:B------:R-:W-:Y:S01]  /*0270*/  @P0 VIADD R9, R9, 0x1 ;  /* 0x0000000109090836 */ /* 0x000fe20000000000 */
[----:B------:R-:W-:Y:S02]  /*0280*/  ISETP.GE.U32.AND P3, PT, R6, UR4, PT ;  /* 0x0000000406007c0c */ /* 0x000fe4000bf66070 */
[----:B------:R-:W-:-:S11]  /*0290*/  ISETP.GE.U32.AND P1, PT, R3, UR8, PT ;  /* 0x0000000803007c0c */ /* 0x000fd6000bf26070 */
[----:B------:R-:W-:Y:S02]  /*02a0*/  @P3 IADD3 R6, PT, PT, R6, -UR4, RZ ;  /* 0x8000000406063c10 */ /* 0x000fe4000fffe0ff */
[----:B------:R-:W-:Y:S01]  /*02b0*/  @P1 VIADD R9, R9, 0x1 ;  /* 0x0000000109091836 */ /* 0x000fe20000000000 */
[----:B------:R-:W-:Y:S02]  /*02c0*/  @!P2 LOP3.LUT R9, RZ, UR8, RZ, 0x33, !PT ;  /* 0x00000008ff09ac12 */ /* 0x000fe4000f8e33ff */
[----:B------:R-:W-:Y:S02]  /*02d0*/  ISETP.GE.U32.AND P0, PT, R6, UR4, PT ;  /* 0x0000000406007c0c */ /* 0x000fe4000bf06070 */
[----:B------:R-:W-:Y:S01]  /*02e0*/  ISETP.NE.U32.AND P1, PT, RZ, UR4, PT ;  /* 0x00000004ff007c0c */ /* 0x000fe2000bf25070 */
[----:B------:R-:W-:Y:S01]  /*02f0*/  IMAD.MOV R3, RZ, RZ, -R9 ;  /* 0x000000ffff037224 */ /* 0x000fe200078e0a09 */
[----:B------:R-:W-:-:S03]  /*0300*/  @P3 IADD3 R7, PT, PT, R7, 0x1, RZ ;  /* 0x0000000107073810 */ /* 0x000fc60007ffe0ff */
[----:B------:R-:W-:-:S05]  /*0310*/  IMAD R6, R3, UR8, R4 ;  /* 0x0000000803067c24 */ /* 0x000fca000f8e0204 */
[----:B------:R-:W-:Y:S01]  /*0320*/  IADD3 R9, PT, PT, -R9, R6, RZ ;  /* 0x0000000609097210 */ /* 0x000fe20007ffe1ff */
[----:B------:R-:W-:Y:S01]  /*0330*/  @P0 VIADD R7, R7, 0x1 ;  /* 0x0000000107070836 */ /* 0x000fe20000000000 */
[----:B------:R-:W-:Y:S02]  /*0340*/  I2FP.F32.S32 R6, UR8 ;  /* 0x0000000800067c45 */ /* 0x000fe40008201400 */
[----:B------:R-:W-:Y:S02]  /*0350*/  @!P1 LOP3.LUT R7, RZ, UR4, RZ, 0x33, !PT ;  /* 0x00000004ff079c12 */ /* 0x000fe4000f8e33ff */
[----:B------:R-:W-:Y:S02]  /*0360*/  I2FP.F32.S32 R9, R9 ;  /* 0x0000000900097245 */ /* 0x000fe40000201400 */
[----:B------:R-:W-:-:S05]  /*0370*/  I2FP.F32.U32 R7, R7 ;  /* 0x0000000700077245 */ /* 0x000fca0000201000 */
[----:B------:R-:W-:-:S04]  /*0380*/  FFMA R7, R6, R7, R9 ;  /* 0x0000000706077223 */ /* 0x000fc80000000009 */
[C---:B------:R-:W-:Y:S01]  /*0390*/  FMUL R8, |R7|.reuse, 16777216 ;  /* 0x4b80000007087820 */ /* 0x040fe20000400200 */
[----:B------:R-:W-:-:S04]  /*03a0*/  FSETP.GEU.AND P0, PT, |R7|, 1.175494350822287508e-38, PT ;  /* 0x008000000700780b */ /* 0x000fc80003f0e200 */
[----:B------:R-:W-:-:S04]  /*03b0*/  FSEL R8, R8, |R7|, !P0 ;  /* 0x4000000708087208 */ /* 0x000fc80004000000 */
[----:B------:R-:W0:Y:S05]  /*03c0*/  MUFU.LG2 R3, R8 ;  /* 0x0000000800037308 */ /* 0x000e2a0000000c00 */
[----:B0-----:R-:W-:-:S04]  /*03d0*/  @!P0 FADD R3, R3, -24 ;  /* 0xc1c0000003038421 */ /* 0x001fc80000000000 */
[----:B------:R-:W-:-:S05]  /*03e0*/  FADD R3, R3, R3 ;  /* 0x0000000303037221 */ /* 0x000fca0000000000 */
[----:B------:R-:W-:-:S13]  /*03f0*/  FSETP.GEU.AND P0, PT, R3, -126, PT ;  /* 0xc2fc00000300780b */ /* 0x000fda0003f0e000 */
[----:B------:R-:W-:-:S04]  /*0400*/  @!P0 FMUL R3, R3, 0.5 ;  /* 0x3f00000003038820 */ /* 0x000fc80000400000 */
[----:B------:R-:W0:Y:S02]  /*0410*/  MUFU.EX2 R7, R3 ;  /* 0x0000000300077308 */ /* 0x000e240000000800 */
[----:B0-----:R-:W-:-:S04]  /*0420*/  @!P0 FMUL R7, R7, R7 ;  /* 0x0000000707078220 */ /* 0x001fc80000400000 */
[----:B------:R-:W-:-:S04]  /*0430*/  FADD R3, R7, 1 ;  /* 0x3f80000007037421 */ /* 0x000fc80000000000 */
[----:B------:R-:W0:Y:S02]  /*0440*/  MUFU.RCP R10, R3 ;  /* 0x00000003000a7308 */ /* 0x000e240000001000 */
[----:B0-----:R-:W-:-:S04]  /*0450*/  FFMA R7, -R3, R10, 1 ;  /* 0x3f80000003077423 */ /* 0x001fc8000000010a */
[----:B------:R-:W-:Y:S01]  /*0460*/  FFMA R9, R10, R7, R10 ;  /* 0x000000070a097223 */ /* 0x000fe2000000000a */
[----:B------:R-:W-:Y:S01]  /*0470*/  IMAD.U32 R7, RZ, RZ, UR5 ;  /* 0x00000005ff077e24 */ /* 0x000fe2000f8e00ff */
[----:B--2---:R-:W0:Y:S02]  /*0480*/  FCHK P0, R0, R3 ;  /* 0x0000000300007302 */ /* 0x004e240000000000 */
[----:B------:R-:W-:-:S04]  /*0490*/  FFMA R8, R0, R9, RZ ;  /* 0x0000000900087223 */ /* 0x000fc800000000ff */
[----:B------:R-:W-:-:S04]  /*04a0*/  FFMA R10, -R3, R8, R0 ;  /* 0x00000008030a7223 */ /* 0x000fc80000000100 */
[----:B------:R-:W-:Y:S01]  /*04b0*/  FFMA R8, R9, R10, R8 ;  /* 0x0000000a09087223 */ /* 0x000fe20000000008 */
[----:B0-----:R-:W-:Y:S06]  /*04c0*/  @!P0 BRA `(.L_x_31) ;  /* 0x00000000000c8947 */ /* 0x001fec0003800000 */
[----:B------:R-:W-:-:S07]  /*04d0*/  MOV R10, 0x4f0 ;  /* 0x000004f0000a7802 */ /* 0x000fce0000000f00 */
[----:B------:R-:W-:Y:S05]  /*04e0*/  CALL.REL.NOINC `($__internal_1_$__cuda_sm3x_div_rn_noftz_f32_slowpath) ;  /* 0x0000000800387944 */ /* 0x000fea0003c00000 */
[----:B------:R-:W-:-:S07]  /*04f0*/  IMAD.MOV.U32 R8, RZ, RZ, R0 ;  /* 0x000000ffff087224 */ /* 0x000fce00078e0000 */
.L_x_31:
[----:B------:R-:W-:Y:S05]  /*0500*/  BSYNC.RECONVERGENT B0 ;  /* 0x0000000000007941 */ /* 0x000fea0003800200 */
.L_x_30:
[----:B------:R-:W0:Y:S01]  /*0510*/  LDC.64 R12, c[0x0][0x388] ;  /* 0x0000e200ff0c7b82 */ /* 0x000e220000000a00 */
[----:B------:R-:W-:Y:S01]  /*0520*/  IADD3 R5, PT, PT, R5, R7, RZ ;  /* 0x0000000705057210 */ /* 0x000fe20007ffe0ff */
[----:B------:R-:W1:Y:S04]  /*0530*/  LDCU UR5, c[0x0][0x380] ;  /* 0x00007000ff0577ac */ /* 0x000e680008000800 */
[----:B0-----:R-:W-:-:S05]  /*0540*/  IMAD.WIDE.U32 R12, R5, 0x4, R12 ;  /* 0x00000004050c7825 */ /* 0x001fca00078e000c */
[----:B------:R0:W2:Y:S01]  /*0550*/  LDG.E R0, desc[UR6][R12.64] ;  /* 0x000000060c007981 */ /* 0x0000a2000c1e1900 */
[----:B-1----:R-:W1:Y:S01]  /*0560*/  I2F.U32.RP R3, UR5 ;  /* 0x0000000500037d06 */ /* 0x002e620008209000 */
[----:B------:R-:W-:Y:S01]  /*0570*/  IADD3 R9, PT, PT, RZ, -UR4, RZ ;  /* 0x80000004ff097c10 */ /* 0x000fe2000fffe0ff */
[----:B------:R-:W-:Y:S06]  /*0580*/  BSSY.RECONVERGENT B0, `(.L_x_32) ;  /* 0x0000048000007945 */ /* 0x000fec0003800200 */
[----:B------:R-:W3:Y:S08]  /*0590*/  I2F.U32.RP R5, UR4 ;  /* 0x0000000400057d06 */ /* 0x000ef00008209000 */
[----:B-1----:R-:W1:Y:S08]  /*05a0*/  MUFU.RCP R3, R3 ;  /* 0x0000000300037308 */ /* 0x002e700000001000 */
[----:B---3--:R-:W3:Y:S01]  /*05b0*/  MUFU.RCP R5, R5 ;  /* 0x0000000500057308 */ /* 0x008ee20000001000 */
[----:B-1----:R-:W-:-:S07]  /*05c0*/  VIADD R10, R3, 0xffffffe ;  /* 0x0ffffffe030a7836 */ /* 0x002fce0000000000 */
[----:B------:R1:W0:Y:S01]  /*05d0*/  F2I.FTZ.U32.TRUNC.NTZ R11, R10 ;  /* 0x0000000a000b7305 */ /* 0x000222000021f000 */
[----:B---3--:R-:W-:-:S07]  /*05e0*/  VIADD R14, R5, 0xffffffe ;  /* 0x0ffffffe050e7836 */ /* 0x008fce0000000000 */
[----:B------:R3:W4:Y:S01]  /*05f0*/  F2I.FTZ.U32.TRUNC.NTZ R15, R14 ;  /* 0x0000000e000f7305 */ /* 0x000722000021f000 */
[----:B-1----:R-:W-:Y:S01]  /*0600*/  MOV R10, RZ ;  /* 0x000000ff000a7202 */ /* 0x002fe20000000f00 */
[--C-:B0-----:R-:W-:Y:S02]  /*0610*/  IMAD.MOV R12, RZ, RZ, -R11.reuse ;  /* 0x000000ffff0c7224 */ /* 0x101fe400078e0a0b */
[----:B---3--:R-:W-:Y:S02]  /*0620*/  IMAD.MOV.U32 R14, RZ, RZ, RZ ;  /* 0x000000ffff0e7224 */ /* 0x008fe400078e00ff */
[----:B------:R-:W-:Y:S02]  /*0630*/  IMAD R3, R12, UR5, RZ ;  /* 0x000000050c037c24 */ /* 0x000fe4000f8e02ff */
[----:B----4-:R-:W-:Y:S02]  /*0640*/  IMAD R9, R9, R15, RZ ;  /* 0x0000000f09097224 */ /* 0x010fe400078e02ff */
[----:B------:R-:W-:-:S04]  /*0650*/  IMAD.HI.U32 R10, R11, R3, R10 ;  /* 0x000000030b0a7227 */ /* 0x000fc800078e000a */
[----:B------:R-:W-:Y:S02]  /*0660*/  IMAD.IADD R3, R7, 0x1, R4 ;  /* 0x0000000107037824 */ /* 0x000fe400078e0204 */
[----:B------:R-:W-:-:S04]  /*0670*/  IMAD.HI.U32 R12, R15, R9, R14 ;  /* 0x000000090f0c7227 */ /* 0x000fc800078e000e */
[----:B------:R-:W-:-:S04]  /*0680*/  IMAD.HI.U32 R5, R10, R3, RZ ;  /* 0x000000030a057227 */ /* 0x000fc800078e00ff */
[----:B------:R-:W-:-:S04]  /*0690*/  IMAD.HI.U32 R9, R10, R7, RZ ;  /* 0x000000070a097227 */ /* 0x000fc800078e00ff */
[----:B------:R-:W-:Y:S01]  /*06a0*/  IMAD.HI.U32 R11, R12, R7, RZ ;  /* 0x000000070c0b7227 */ /* 0x000fe200078e00ff */
[----:B------:R-:W-:-:S03]  /*06b0*/  IADD3 R12, PT, PT, -R5, RZ, RZ ;  /* 0x000000ff050c7210 */ /* 0x000fc60007ffe1ff */
[----:B------:R-:W-:Y:S02]  /*06c0*/  IMAD.MOV R14, RZ, RZ, -R9 ;  /* 0x000000ffff0e7224 */ /* 0x000fe400078e0a09 */
[----:B------:R-:W-:Y:S02]  /*06d0*/  IMAD.MOV R10, RZ, RZ, -R11 ;  /* 0x000000ffff0a7224 */ /* 0x000fe400078e0a0b */
[----:B------:R-:W-:Y:S02]  /*06e0*/  IMAD R3, R12, UR5, R3 ;  /* 0x000000050c037c24 */ /* 0x000fe4000f8e0203 */
[--C-:B------:R-:W-:Y:S02]  /*06f0*/  IMAD R5, R14, UR5, R7.reuse ;  /* 0x000000050e057c24 */ /* 0x100fe4000f8e0207 */
[----:B------:R-:W-:Y:S01]  /*0700*/  IMAD R10, R10, UR4, R7 ;  /* 0x000000040a0a7c24 */ /* 0x000fe2000f8e0207 */
[----:B------:R-:W-:Y:S02]  /*0710*/  ISETP.GE.U32.AND P2, PT, R3, UR5, PT ;  /* 0x0000000503007c0c */ /* 0x000fe4000bf46070 */
[----:B------:R-:W-:-:S02]  /*0720*/  ISETP.GE.U32.AND P1, PT, R5, UR5, PT ;  /* 0x0000000505007c0c */ /* 0x000fc4000bf26070 */
[----:B------:R-:W-:-:S09]  /*0730*/  ISETP.GE.U32.AND P0, PT, R10, UR4, PT ;  /* 0x000000040a007c0c */ /* 0x000fd2000bf06070 */
[----:B------:R-:W-:Y:S02]  /*0740*/  @P2 IADD3 R3, PT, PT, R3, -UR5, RZ ;  /* 0x8000000503032c10 */ /* 0x000fe4000fffe0ff */
[----:B------:R-:W-:Y:S01]  /*0750*/  @P1 VIADD R5, R5, -UR5 ;  /* 0x8000000505051c36 */ /* 0x000fe20008000000 */
[----:B------:R-:W-:Y:S01]  /*0760*/  ISETP.NE.U32.AND P2, PT, RZ, UR4, PT ;  /* 0x00000004ff007c0c */ /* 0x000fe2000bf45070 */
[----:B------:R-:W-:Y:S01]  /*0770*/  @P0 VIADD R10, R10, -UR4 ;  /* 0x800000040a0a0c36 */ /* 0x000fe20008000000 */
[----:B------:R-:W-:Y:S01]  /*0780*/  ISETP.GE.U32.AND P4, PT, R3, UR5, PT ;  /* 0x0000000503007c0c */ /* 0x000fe2000bf86070 */
[----:B------:R-:W-:Y:S01]  /*0790*/  @P0 VIADD R11, R11, 0x1 ;  /* 0x000000010b0b0836 */ /* 0x000fe20000000000 */
[----:B------:R-:W-:Y:S02]  /*07a0*/  ISETP.GE.U32.AND P3, PT, R5, UR5, PT ;  /* 0x0000000505007c0c */ /* 0x000fe4000bf66070 */
[----:B------:R-:W-:Y:S02]  /*07b0*/  ISETP.GE.U32.AND P5, PT, R10, UR4, PT ;  /* 0x000000040a007c0c */ /* 0x000fe4000bfa6070 */
[----:B------:R-:W-:-:S02]  /*07c0*/  @P1 IADD3 R9, PT, PT, R9, 0x1, RZ ;  /* 0x0000000109091810 */ /* 0x000fc40007ffe0ff */
[----:B------:R-:W-:Y:S02]  /*07d0*/  ISETP.NE.U32.AND P0, PT, RZ, UR5, PT ;  /* 0x00000005ff007c0c */ /* 0x000fe4000bf05070 */
[----:B------:R-:W-:-:S03]  /*07e0*/  LOP3.LUT R10, RZ, UR5, RZ, 0x33, !PT ;  /* 0x00000005ff0a7c12 */ /* 0x000fc6000f8e33ff */
[----:B------:R-:W-:Y:S02]  /*07f0*/  @P4 VIADD R3, R3, -UR5 ;  /* 0x8000000503034c36 */ /* 0x000fe40008000000 */
[----:B------:R-:W-:Y:S02]  /*0800*/  @P3 IADD3 R9, PT, PT, R9, 0x1, RZ ;  /* 0x0000000109093810 */ /* 0x000fe40007ffe0ff */
[----:B------:R-:W-:Y:S01]  /*0810*/  @P5 VIADD R11, R11, 0x1 ;  /* 0x000000010b0b5836 */ /* 0x000fe20000000000 */
[----:B------:R-:W-:Y:S02]  /*0820*/  @!P2 LOP3.LUT R11, RZ, UR4, RZ, 0x33, !PT ;  /* 0x00000004ff0bac12 */ /* 0x000fe4000f8e33ff */
[C---:B------:R-:W-:Y:S02]  /*0830*/  SEL R3, R10.reuse, R3, !P0 ;  /* 0x000000030a037207 */ /* 0x040fe40004000000 */
[----:B------:R-:W-:Y:S01]  /*0840*/  SEL R9, R10, R9, !P0 ;  /* 0x000000090a097207 */ /* 0x000fe20004000000 */
[----:B------:R-:W-:-:S03]  /*0850*/  IMAD.IADD R11, R11, 0x1, R4 ;  /* 0x000000010b0b7824 */ /* 0x000fc600078e0204 */
[----:B------:R-:W-:Y:S02]  /*0860*/  IADD3 R3, PT, PT, R3, -R4, -R9 ;  /* 0x8000000403037210 */ /* 0x000fe40007ffe809 */
[----:B------:R-:W-:Y:S02]  /*0870*/  I2FP.F32.U32 R11, R11 ;  /* 0x0000000b000b7245 */ /* 0x000fe40000201000 */
[----:B------:R-:W-:-:S05]  /*0880*/  I2FP.F32.S32 R3, R3 ;  /* 0x0000000300037245 */ /* 0x000fca0000201400 */
        /* <DEDUP_REMOVED lines=14> */
[----:B------:R-:W-:Y:S02]  /*0970*/  FFMA R5, R5, R10, R5 ;  /* 0x0000000a05057223 */ /* 0x000fe40000000005 */
        /* <DEDUP_REMOVED lines=8> */
.L_x_33:
[----:B------:R-:W-:Y:S05]  /*0a00*/  BSYNC.RECONVERGENT B0 ;  /* 0x0000000000007941 */ /* 0x000fea0003800200 */
.L_x_32:
[----:B------:R-:W0:Y:S01]  /*0a10*/  S2UR UR5, SR_CgaCtaId ;  /* 0x00000000000579c3 */ /* 0x000e220000008800 */
[----:B------:R-:W-:Y:S01]  /*0a20*/  UMOV UR4, 0x400 ;  /* 0x0000040000047882 */ /* 0x000fe20000000000 */
[----:B------:R-:W-:Y:S01]  /*0a30*/  ISETP.GE.U32.AND P0, PT, R7, 0x42, PT ;  /* 0x000000420700780c */ /* 0x000fe20003f06070 */
[----:B------:R-:W-:Y:S01]  /*0a40*/  FADD R5, R5, R8 ;  /* 0x0000000805057221 */ /* 0x000fe20000000000 */
[C---:B------:R-:W-:Y:S02]  /*0a50*/  ISETP.GT.U32.AND P1, PT, R4.reuse, 0x1f, PT ;  /* 0x0000001f0400780c */ /* 0x040fe40003f24070 */
[----:B------:R-:W-:Y:S01]  /*0a60*/  ISETP.NE.AND P2, PT, R4, 0x1, PT ;  /* 0x000000010400780c */ /* 0x000fe20003f45270 */
[----:B0-----:R-:W-:-:S06]  /*0a70*/  ULEA UR4, UR5, UR4, 0x18 ;  /* 0x0000000405047291 */ /* 0x001fcc000f8ec0ff */
[----:B------:R-:W-:-:S05]  /*0a80*/  LEA R0, R4, UR4, 0x2 ;  /* 0x0000000404007c11 */ /* 0x000fca000f8e10ff */
[----:B------:R0:W-:Y:S01]  /*0a90*/  STS [R0], R5 ;  /* 0x0000000500007388 */ /* 0x0001e20000000800 */
[----:B------:R-:W-:Y:S06]  /*0aa0*/  BAR.SYNC.DEFER_BLOCKING 0x0 ;  /* 0x0000000000007b1d */ /* 0x000fec0000010000 */
[----:B------:R-:W-:Y:S05]  /*0ab0*/  @!P0 BRA `(.L_x_34) ;  /* 0x00000000002c8947 */ /* 0x000fea0003800000 */
.L_x_35:
[----:B------:R-:W-:-:S04]  /*0ac0*/  SHF.R.U32.HI R9, RZ, 0x1, R7 ;  /* 0x00000001ff097819 */ /* 0x000fc80000011607 */
        /* <DEDUP_REMOVED lines=10> */
.L_x_34:
[----:B------:R-:W-:Y:S04]  /*0b70*/  BSSY.RECONVERGENT B0, `(.L_x_36) ;  /* 0x000001a000007945 */ /* 0x000fe80003800200 */
[----:B------:R-:W-:Y:S05]  /*0b80*/  @P1 BRA `(.L_x_37) ;  /* 0x0000000000601947 */ /* 0x000fea0003800000 */
        /* <DEDUP_REMOVED lines=24> */
.L_x_37:
[----:B------:R-:W-:Y:S05]  /*0d10*/  BSYNC.RECONVERGENT B0 ;  /* 0x0000000000007941 */ /* 0x000fea0003800200 */
.L_x_36:
[----:B------:R-:W-:Y:S06]  /*0d20*/  BAR.SYNC.DEFER_BLOCKING 0x0 ;  /* 0x0000000000007b1d */ /* 0x000fec0000010000 */
[----:B------:R-:W-:Y:S05]  /*0d30*/  @P2 EXIT ;  /* 0x000000000000294d */ /* 0x000fea0003800000 */
[----:B------:R-:W2:Y:S01]  /*0d40*/  S2UR UR5, SR_CgaCtaId ;  /* 0x00000000000579c3 */ /* 0x000ea20000008800 */
[----:B------:R-:W-:-:S07]  /*0d50*/  UMOV UR4, 0x400 ;  /* 0x0000040000047882 */ /* 0x000fce0000000000 */
[----:B01----:R-:W0:Y:S01]  /*0d60*/  LDC.64 R4, c[0x0][0x390] ;  /* 0x0000e400ff047b82 */ /* 0x003e220000000a00 */
[----:B--2---:R-:W-:Y:S01]  /*0d70*/  ULEA UR4, UR5, UR4, 0x18 ;  /* 0x0000000405047291 */ /* 0x004fe2000f8ec0ff */
[----:B0-----:R-:W-:-:S08]  /*0d80*/  IMAD.WIDE.U32 R2, R2, 0x4, R4 ;  /* 0x0000000402027825 */ /* 0x001fd000078e0004 */
[----:B------:R-:W0:Y:S02]  /*0d90*/  LDS R0, [UR4] ;  /* 0x00000004ff007984 */ /* 0x000e240008000800 */
[----:B0-----:R-:W-:-:S05]  /*0da0*/  FMUL R5, R0, 0.25 ;  /* 0x3e80000000057820 */ /* 0x001fca0000400000 */
[----:B------:R-:W-:Y:S01]  /*0db0*/  STG.E desc[UR6][R2.64], R5 ;  /* 0x0000000502007986 */ /* 0x000fe2000c101906 */
[----:B------:R-:W-:Y:S05]  /*0dc0*/  EXIT ;  /* 0x000000000000794d */ /* 0x000fea0003800000 */
        .weak           $__internal_1_$__cuda_sm3x_div_rn_noftz_f32_slowpath
        .type           $__internal_1_$__cuda_sm3x_div_rn_noftz_f32_slowpath,@function
        .size           $__internal_1_$__cuda_sm3x_div_rn_noftz_f32_slowpath,(.L_x_60 - $__internal_1_$__cuda_sm3x_div_rn_noftz_f32_slowpath)
$__internal_1_$__cuda_sm3x_div_rn_noftz_f32_slowpath:
[----:B------:R-:W-:Y:S01]  /*0dd0*/  SHF.R.U32.HI R11, RZ, 0x17, R3 ;  /* 0x00000017ff0b7819 */ /* 0x000fe20000011603 */
[----:B------:R-:W-:Y:S01]  /*0de0*/  BSSY.RECONVERGENT B1, `(.L_x_38) ;  /* 0x0000062000017945 */ /* 0x000fe20003800200 */
[----:B------:R-:W-:Y:S02]  /*0df0*/  SHF.R.U32.HI R9, RZ, 0x17, R0 ;  /* 0x00000017ff097819 */ /* 0x000fe40000011600 */
[----:B------:R-:W-:Y:S02]  /*0e00*/  LOP3.LUT R11, R11, 0xff, RZ, 0xc0, !PT ;  /* 0x000000ff0b0b7812 */ /* 0x000fe400078ec0ff */
[----:B------:R-:W-:-:S03]  /*0e10*/  LOP3.LUT R14, R9, 0xff, RZ, 0xc0, !PT ;  /* 0x000000ff090e7812 */ /* 0x000fc600078ec0ff */
[----:B------:R-:W-:Y:S01]  /*0e20*/  VIADD R13, R11, 0xffffffff ;  /* 0xffffffff0b0d7836 */ /* 0x000fe20000000000 */
[----:B------:R-:W-:-:S04]  /*0e30*/  IADD3 R12, PT, PT, R14, -0x1, RZ ;  /* 0xffffffff0e0c7810 */ /* 0x000fc80007ffe0ff */
[----:B------:R-:W-:-:S04]  /*0e40*/  ISETP.GT.U32.AND P0, PT, R13, 0xfd, PT ;  /* 0x000000fd0d00780c */ /* 0x000fc80003f04070 */
[----:B------:R-:W-:-:S13]  /*0e50*/  ISETP.GT.U32.OR P0, PT, R12, 0xfd, P0 ;  /* 0x000000fd0c00780c */ /* 0x000fda0000704470 */
[----:B------:R-:W-:Y:S01]  /*0e60*/  @!P0 IMAD.MOV.U32 R9, RZ, RZ, RZ ;  /* 0x000000ffff098224 */ /* 0x000fe200078e00ff */
        /* <DEDUP_REMOVED lines=19> */
[----:B------:R-:W-:Y:S01]  /*0fa0*/  @P0 MOV R9, RZ ;  /* 0x000000ff00090202 */ /* 0x000fe20000000f00 */
[----:B------:R-:W-:Y:S02]  /*0fb0*/  @!P0 IMAD.MOV.U32 R9, RZ, RZ, -0x40 ;  /* 0xffffffc0ff098424 */ /* 0x000fe400078e00ff */
[----:B------:R-:W-:Y:S01]  /*0fc0*/  @!P0 FFMA R0, R0, 1.84467440737095516160e+19, RZ ;  /* 0x5f80000000008823 */ /* 0x000fe200000000ff */
[----:B------:R-:W-:Y:S02]  /*0fd0*/  @!P1 FFMA R3, R3, 1.84467440737095516160e+19, RZ ;  /* 0x5f80000003039823 */ /* 0x000fe400000000ff */
[----:B------:R-:W-:-:S07]  /*0fe0*/  @!P1 IADD3 R9, PT, PT, R9, 0x40, RZ ;  /* 0x0000004009099810 */ /* 0x000fce0007ffe0ff */
.L_x_39:
[----:B------:R-:W-:Y:S01]  /*0ff0*/  LEA R12, R11, 0xc0800000, 0x17 ;  /* 0xc08000000b0c7811 */ /* 0x000fe200078eb8ff */
[----:B------:R-:W-:Y:S04]  /*1000*/  BSSY.RECONVERGENT B2, `(.L_x_44) ;  /* 0x0000036000027945 */ /* 0x000fe80003800200 */
[----:B------:R-:W-:Y:S01]  /*1010*/  IMAD.IADD R12, R3, 0x1, -R12 ;  /* 0x00000001030c7824 */ /* 0x000fe200078e0a0c */
[----:B------:R-:W-:-:S03]  /*1020*/  IADD3 R3, PT, PT, R14, -0x7f, RZ ;  /* 0xffffff810e037810 */ /* 0x000fc60007ffe0ff */
[----:B------:R0:W1:Y:S01]  /*1030*/  MUFU.RCP R13, R12 ;  /* 0x0000000c000d7308 */ /* 0x0000620000001000 */
[----:B------:R-:W-:Y:S01]  /*1040*/  FADD.FTZ R15, -R12, -RZ ;  /* 0x800000ff0c0f7221 */ /* 0x000fe20000010100 */
[C---:B------:R-:W-:Y:S01]  /*1050*/  IMAD R0, R3.reuse, -0x800000, R0 ;  /* 0xff80000003007824 */ /* 0x040fe200078e0200 */
[----:B0-----:R-:W-:-:S05]  /*1060*/  IADD3 R12, PT, PT, R3, 0x7f, -R11 ;  /* 0x0000007f030c7810 */ /* 0x001fca0007ffe80b */
[----:B------:R-:W-:Y:S02]  /*1070*/  IMAD.IADD R12, R12, 0x1, R9 ;  /* 0x000000010c0c7824 */ /* 0x000fe400078e0209 */
        /* <DEDUP_REMOVED lines=8> */
[----:B------:R-:W-:-:S04]  /*1100*/  LOP3.LUT R3, R3, 0xff, RZ, 0xc0, !PT ;  /* 0x000000ff03037812 */ /* 0x000fc800078ec0ff */
[----:B------:R-:W-:-:S05]  /*1110*/  IADD3 R11, PT, PT, R3, R12, RZ ;  /* 0x0000000c030b7210 */ /* 0x000fca0007ffe0ff */
[----:B------:R-:W-:-:S05]  /*1120*/  VIADD R3, R11, 0xffffffff ;  /* 0xffffffff0b037836 */ /* 0x000fca0000000000 */
        /* <DEDUP_REMOVED lines=15> */
[----:B------:R-:W-:Y:S01]  /*1220*/  IADD3 R14, PT, PT, R11, 0x20, RZ ;  /* 0x000000200b0e7810 */ /* 0x000fe20007ffe0ff */
[----:B------:R-:W-:Y:S01]  /*1230*/  IMAD.MOV R11, RZ, RZ, -R11 ;  /* 0x000000ffff0b7224 */ /* 0x000fe200078e0a0b */
        /* <DEDUP_REMOVED lines=10> */
[----:B------:R-:W-:-:S04]  /*12e0*/  LOP3.LUT R3, R3, R12, RZ, 0xc0, !PT ;  /* 0x0000000c03037212 */ /* 0x000fc800078ec0ff */
[----:B------:R-:W-:-:S04]  /*12f0*/  IADD3 R3, PT, PT, R14, R3, RZ ;  /* 0x000000030e037210 */ /* 0x000fc80007ffe0ff */
[----:B------:R-:W-:Y:S01]  /*1300*/  LOP3.LUT R0, R3, R0, RZ, 0xfc, !PT ;  /* 0x0000000003007212 */ /* 0x000fe200078efcff */
[----:B------:R-:W-:Y:S06]  /*1310*/  BRA `(.L_x_47) ;  /* 0x0000000000107947 */ /* 0x000fec0003800000 */
.L_x_46:
[----:B------:R-:W-:-:S04]  /*1320*/  LOP3.LUT R0, R0, 0x80000000, RZ, 0xc0, !PT ;  /* 0x8000000000007812 */ /* 0x000fc800078ec0ff */
[----:B------:R-:W-:Y:S01]  /*1330*/  LOP3.LUT R0, R0, 0x7f800000, RZ, 0xfc, !PT ;  /* 0x7f80000000007812 */ /* 0x000fe200078efcff */
[----:B------:R-:W-:Y:S06]  /*1340*/  BRA `(.L_x_47) ;  /* 0x0000000000047947 */ /* 0x000fec0003800000 */
.L_x_45:
[----:B------:R-:W-:-:S07]  /*1350*/  IMAD R0, R12, 0x800000, R0 ;  /* 0x008000000c007824 */ /* 0x000fce00078e0200 */
.L_x_47:
[----:B------:R-:W-:Y:S05]  /*1360*/  BSYNC.RECONVERGENT B2 ;  /* 0x0000000000027941 */ /* 0x000fea0003800200 */
.L_x_44:
[----:B------:R-:W-:Y:S05]  /*1370*/  BRA `(.L_x_48) ;  /* 0x0000000000207947 */ /* 0x000fea0003800000 */
.L_x_43:
[----:B------:R-:W-:-:S04]  /*1380*/  LOP3.LUT R0, R3, 0x80000000, R0, 0x48, !PT ;  /* 0x8000000003007812 */ /* 0x000fc800078e4800 */
[----:B------:R-:W-:Y:S01]  /*1390*/  LOP3.LUT R0, R0, 0x7f800000, RZ, 0xfc, !PT ;  /* 0x7f80000000007812 */ /* 0x000fe200078efcff */
[----:B------:R-:W-:Y:S06]  /*13a0*/  BRA `(.L_x_48) ;  /* 0x0000000000147947 */ /* 0x000fec0003800000 */
.L_x_42:
[----:B------:R-:W-:Y:S01]  /*13b0*/  LOP3.LUT R0, R3, 0x80000000, R0, 0x48, !PT ;  /* 0x8000000003007812 */ /* 0x000fe200078e4800 */
[----:B------:R-:W-:Y:S06]  /*13c0*/  BRA `(.L_x_48) ;  /* 0x00000000000c7947 */ /* 0x000fec0003800000 */
.L_x_41:
[----:B------:R-:W0:Y:S01]  /*13d0*/  MUFU.RSQ R0, -QNAN ;  /* 0xffc0000000007908 */ /* 0x000e220000001400 */
[----:B------:R-:W-:Y:S05]  /*13e0*/  BRA `(.L_x_48) ;  /* 0x0000000000047947 */ /* 0x000fea0003800000 */
.L_x_40:
[----:B------:R-:W-:-:S07]  /*13f0*/  FADD.FTZ R0, R0, R3 ;  /* 0x0000000300007221 */ /* 0x000fce0000010000 */
.L_x_48:
[----:B------:R-:W-:Y:S05]  /*1400*/  BSYNC.RECONVERGENT B1 ;  /* 0x0000000000017941 */ /* 0x000fea0003800200 */
.L_x_38:
[----:B------:R-:W-:-:S04]  /*1410*/  HFMA2 R11, -RZ, RZ, 0, 0 ;  /* 0x00000000ff0b7431 */ /* 0x000fc800000001ff */
[----:B0-----:R-:W-:Y:S05]  /*1420*/  RET.REL.NODEC R10 `(_Z19HomogeneityFeature2iPfS_) ;  /* 0xffffffe80af47950 */ /* 0x001fea0003c3ffff */
.L_x_49:
        /* <DEDUP_REMOVED lines=13> */
.L_x_60:


//--------------------- .text._Z15EntropyFeature2iPfS_ --------------------------
	.section	.text._Z15EntropyFeature2iPfS_,"ax",@progbits
	.align	128
        .global         _Z15EntropyFeature2iPfS_
        .type           _Z15EntropyFeature2iPfS_,@function
        .size           _Z15EntropyFeature2iPfS_,(.L_x_67 - _Z15EntropyFeature2iPfS_)
        .other          _Z15EntropyFeature2iPfS_,@"STO_CUDA_ENTRY STV_DEFAULT"
_Z15EntropyFeature2iPfS_:
.text._Z15EntropyFeature2iPfS_:
[----:B------:R-:W-:Y:S01]  /*0000*/  LDC R1, c[0x0][0x37c] ;  /* 0x0000df00ff017b82 */ /* 0x000fe20000000800 */
[----:B------:R-:W0:Y:S01]  /*0010*/  S2R R0, SR_CTAID.X ;  /* 0x0000000000007919 */ /* 0x000e220000002500 */
[----:B------:R-:W0:Y:S06]  /*0020*/  LDCU UR8, c[0x0][0x360] ;  /* 0x00006c00ff0877ac */ /* 0x000e2c0008000800 */
[----:B------:R-:W1:Y:S01]  /*0030*/  LDC.64 R4, c[0x0][0x388] ;  /* 0x0000e200ff047b82 */ /* 0x000e620000000a00 */
[----:B------:R-:W2:Y:S01]  /*0040*/  S2R R2, SR_TID.X ;  /* 0x0000000000027919 */ /* 0x000ea20000002100 */
[----:B------:R-:W3:Y:S01]  /*0050*/  LDCU.64 UR6, c[0x0][0x358] ;  /* 0x00006b00ff0677ac */ /* 0x000ee20008000a00 */
[----:B0-----:R-:W-:-:S05]  /*0060*/  IMAD R3, R0, UR8, RZ ;  /* 0x0000000800037c24 */ /* 0x001fca000f8e02ff */
[----:B--2---:R-:W-:-:S04]  /*0070*/  LEA R3, R3, R2, 0x1 ;  /* 0x0000000203037211 */ /* 0x004fc800078e08ff */
[----:B------:R-:W-:-:S05]  /*0080*/  IADD3 R7, PT, PT, R3, UR8, RZ ;  /* 0x0000000803077c10 */ /* 0x000fca000fffe0ff */
[----:B-1----:R-:W-:-:S04]  /*0090*/  IMAD.WIDE.U32 R6, R7, 0x4, R4 ;  /* 0x0000000407067825 */ /* 0x002fc800078e0004 */
[----:B------:R-:W-:Y:S02]  /*00a0*/  IMAD.WIDE.U32 R4, R3, 0x4, R4 ;  /* 0x0000000403047825 */ /* 0x000fe400078e0004 */
[----:B---3--:R-:W2:Y:S04]  /*00b0*/  LDG.E R6, desc[UR6][R6.64] ;  /* 0x0000000606067981 */ /* 0x008ea8000c1e1900 */
[----:B------:R-:W3:Y:S01]  /*00c0*/  LDG.E R4, desc[UR6][R4.64] ;  /* 0x0000000604047981 */ /* 0x000ee2000c1e1900 */
[----:B------:R-:W0:Y:S01]  /*00d0*/  S2UR UR5, SR_CgaCtaId ;  /* 0x00000000000579c3 */ /* 0x000e220000008800 */
[----:B------:R-:W-:Y:S01]  /*00e0*/  UMOV UR4, 0x400 ;  /* 0x0000040000047882 */ /* 0x000fe20000000000 */
[----:B------:R-:W-:Y:S02]  /*00f0*/  UISETP.GE.U32.AND UP0, UPT, UR8, 0x42, UPT ;  /* 0x000000420800788c */ /* 0x000fe4000bf06070 */
[----:B0-----:R-:W-:Y:S01]  /*0100*/  ULEA UR4, UR5, UR4, 0x18 ;  /* 0x0000000405047291 */ /* 0x001fe2000f8ec0ff */
[----:B--2---:R-:W-:Y:S01]  /*0110*/  FADD R9, R6, 1 ;  /* 0x3f80000006097421 */ /* 0x004fe20000000000 */
[----:B---3--:R-:W-:-:S04]  /*0120*/  FADD R8, R4, 1 ;  /* 0x3f80000004087421 */ /* 0x008fc80000000000 */
[----:B------:R-:W-:Y:S02]  /*0130*/  FSETP.GEU.AND P1, PT, |R9|, 1.175494350822287508e-38, PT ;  /* 0x008000000900780b */ /* 0x000fe40003f2e200 */
[----:B------:R-:W-:-:S11]  /*0140*/  FSETP.GEU.AND P0, PT, |R8|, 1.175494350822287508e-38, PT ;  /* 0x008000000800780b */ /* 0x000fd60003f0e200 */
[----:B------:R-:W-:-:S04]  /*0150*/  @!P1 FMUL R9, R9, 16777216 ;  /* 0x4b80000009099820 */ /* 0x000fc80000400000 */
[----:B------:R-:W0:Y:S01]  /*0160*/  MUFU.LG2 R10, R9 ;  /* 0x00000009000a7308 */ /* 0x000e220000000c00 */
[----:B------:R-:W-:-:S07]  /*0170*/  @!P0 FMUL R8, R8, 16777216 ;  /* 0x4b80000008088820 */ /* 0x000fce0000400000 */
[----:B------:R-:W1:Y:S01]  /*0180*/  MUFU.LG2 R3, R8 ;  /* 0x0000000800037308 */ /* 0x000e620000000c00 */
[----:B0-----:R-:W-:-:S04]  /*0190*/  @!P1 FADD R10, R10, -24 ;  /* 0xc1c000000a0a9421 */ /* 0x001fc80000000000 */
[----:B------:R-:W-:Y:S01]  /*01a0*/  FMUL R7, R10, 0.30103000998497009277 ;  /* 0x3e9a209b0a077820 */ /* 0x000fe20000400000 */
[----:B-1----:R-:W-:-:S03]  /*01b0*/  @!P0 FADD R3, R3, -24 ;  /* 0xc1c0000003038421 */ /* 0x002fc60000000000 */
[----:B------:R-:W-:Y:S01]  /*01c0*/  FMUL R7, R6, R7 ;  /* 0x0000000706077220 */ /* 0x000fe20000400000 */
[C---:B------:R-:W-:Y:S01]  /*01d0*/  ISETP.GT.U32.AND P0, PT, R2.reuse, 0x1f, PT ;  /* 0x0000001f0200780c */ /* 0x040fe20003f04070 */
[----:B------:R-:W-:Y:S01]  /*01e0*/  FMUL R5, R3, 0.30103000998497009277 ;  /* 0x3e9a209b03057820 */ /* 0x000fe20000400000 */
[----:B------:R-:W-:-:S03]  /*01f0*/  LEA R3, R2, UR4, 0x2 ;  /* 0x0000000402037c11 */ /* 0x000fc6000f8e10ff */
[----:B------:R-:W-:-:S05]  /*0200*/  FFMA R4, R4, R5, R7 ;  /* 0x0000000504047223 */ /* 0x000fca0000000007 */
[----:B------:R0:W-:Y:S01]  /*0210*/  STS [R3], R4 ;  /* 0x0000000403007388 */ /* 0x0001e20000000800 */
[----:B------:R-:W-:Y:S06]  /*0220*/  BAR.SYNC.DEFER_BLOCKING 0x0 ;  /* 0x0000000000007b1d */ /* 0x000fec0000010000 */
[----:B------:R-:W-:Y:S05]  /*0230*/  BRA.U !UP0, `(.L_x_50) ;  /* 0x0000000108307547 */ /* 0x000fea000b800000 */
[----:B0-----:R-:W-:-:S07]  /*0240*/  MOV R4, UR8 ;  /* 0x0000000800047c02 */ /* 0x001fce0008000f00 */
.L_x_51:
        /* <DEDUP_REMOVED lines=8> */
[----:B------:R-:W-:Y:S02]  /*02d0*/  ISETP.GT.U32.AND P1, PT, R4, 0x83, PT ;  /* 0x000000830400780c */ /* 0x000fe40003f24070 */
[----:B------:R-:W-:-:S11]  /*02e0*/  MOV R4, R7 ;  /* 0x0000000700047202 */ /* 0x000fd60000000f00 */
[----:B-1----:R-:W-:Y:S05]  /*02f0*/  @P1 BRA `(.L_x_51) ;  /* 0xfffffffc00d41947 */ /* 0x002fea000383ffff */
.L_x_50:
[----:B------:R-:W-:Y:S05]  /*0300*/  @P0 EXIT ;  /* 0x000000000000094d */ /* 0x000fea0003800000 */
[----:B0-----:R-:W-:Y:S01]  /*0310*/  LDS R4, [R3+0x80] ;  /* 0x0000800003047984 */ /* 0x001fe20000000800 */
[----:B------:R-:W-:-:S03]  /*0320*/  ISETP.NE.AND P0, PT, R2, 0x1, PT ;  /* 0x000000010200780c */ /* 0x000fc60003f05270 */
        /* <DEDUP_REMOVED lines=33> */
.L_x_52:
        /* <DEDUP_REMOVED lines=12> */
.L_x_67:


//--------------------- .text._Z16ContrastFeature2iPfS_ --------------------------
	.section	.text._Z16ContrastFeature2iPfS_,"ax",@progbits
	.align	128
        .global         _Z16ContrastFeature2iPfS_
        .type           _Z16ContrastFeature2iPfS_,@function
        .size           _Z16ContrastFeature2iPfS_,(.L_x_68 - _Z16ContrastFeature2iPfS_)
        .other          _Z16ContrastFeature2iPfS_,@"STO_CUDA_ENTRY STV_DEFAULT"
_Z16ContrastFeature2iPfS_:
.text._Z16ContrastFeature2iPfS_:
[----:B------:R-:W-:Y:S01]  /*0000*/  LDC R1, c[0x0][0x37c] ;  /* 0x0000df00ff017b82 */ /* 0x000fe20000000800 */
[----:B------:R-:W0:Y:S01]  /*0010*/  S2R R0, SR_CTAID.X ;  /* 0x0000000000007919 */ /* 0x000e220000002500 */
[----:B------:R-:W0:Y:S06]  /*0020*/  LDCU UR8, c[0x0][0x360] ;  /* 0x00006c00ff0877ac */ /* 0x000e2c0008000800 */
[----:B------:R-:W1:Y:S01]  /*0030*/  LDC.64 R4, c[0x0][0x388] ;  /* 0x0000e200ff047b82 */ /* 0x000e620000000a00 */
[----:B------:R-:W2:Y:S01]  /*0040*/  S2R R2, SR_TID.X ;  /* 0x0000000000027919 */ /* 0x000ea20000002100 */
[----:B------:R-:W3:Y:S01]  /*0050*/  LDCU.64 UR6, c[0x0][0x358] ;  /* 0x00006b00ff0677ac */ /* 0x000ee20008000a00 */
[----:B------:R-:W4:Y:S01]  /*0060*/  LDCU UR5, c[0x0][0x380] ;  /* 0x00007000ff0577ac */ /* 0x000f220008000800 */
[----:B0-----:R-:W-:-:S05]  /*0070*/  IMAD R3, R0, UR8, RZ ;  /* 0x0000000800037c24 */ /* 0x001fca000f8e02ff */
[----:B--2---:R-:W-:-:S05]  /*0080*/  LEA R3, R3, R2, 0x1 ;  /* 0x0000000203037211 */ /* 0x004fca00078e08ff */
[----:B------:R-:W-:-:S04]  /*0090*/  VIADD R7, R3, UR8 ;  /* 0x0000000803077c36 */ /* 0x000fc80008000000 */
[----:B-1----:R-:W-:-:S04]  /*00a0*/  IMAD.WIDE.U32 R6, R7, 0x4, R4 ;  /* 0x0000000407067825 */ /* 0x002fc800078e0004 */
[----:B------:R-:W-:Y:S02]  /*00b0*/  IMAD.WIDE.U32 R4, R3, 0x4, R4 ;  /* 0x0000000403047825 */ /* 0x000fe400078e0004 */
[----:B---3--:R0:W2:Y:S04]  /*00c0*/  LDG.E R3, desc[UR6][R6.64] ;  /* 0x0000000606037981 */ /* 0x0080a8000c1e1900 */
[----:B------:R1:W3:Y:S01]  /*00d0*/  LDG.E R4, desc[UR6][R4.64] ;  /* 0x0000000604047981 */ /* 0x0002e2000c1e1900 */
[----:B----4-:R-:W4:Y:S01]  /*00e0*/  I2F.U32.RP R10, UR5 ;  /* 0x00000005000a7d06 */ /* 0x010f220008209000 */
[----:B------:R-:W-:Y:S02]  /*00f0*/  UIMAD UR4, UR5, UR5, URZ ;  /* 0x00000005050472a4 */ /* 0x000fe4000f8e02ff */
[----:B------:R-:W-:-:S07]  /*0100*/  UISETP.GE.U32.AND UP0, UPT, UR8, 0x42, UPT ;  /* 0x000000420800788c */ /* 0x000fce000bf06070 */
[----:B------:R-:W5:Y:S08]  /*0110*/  I2F.U32.RP R11, UR4 ;  /* 0x00000004000b7d06 */ /* 0x000f700008209000 */
[----:B----4-:R-:W4:Y:S08]  /*0120*/  MUFU.RCP R10, R10 ;  /* 0x0000000a000a7308 */ /* 0x010f300000001000 */
[----:B-----5:R-:W0:Y:S01]  /*0130*/  MUFU.RCP R11, R11 ;  /* 0x0000000b000b7308 */ /* 0x020e220000001000 */
[----:B----4-:R-:W-:-:S02]  /*0140*/  IADD3 R8, PT, PT, R10, 0xffffffe, RZ ;  /* 0x0ffffffe0a087810 */ /* 0x010fc40007ffe0ff */
[----:B------:R-:W-:-:S05]  /*0150*/  IADD3 R10, PT, PT, R2, UR8, RZ ;  /* 0x00000008020a7c10 */ /* 0x000fca000fffe0ff */
[----:B------:R4:W1:Y:S01]  /*0160*/  F2I.FTZ.U32.TRUNC.NTZ R9, R8 ;  /* 0x0000000800097305 */ /* 0x000862000021f000 */
[----:B0-----:R-:W-:-:S07]  /*0170*/  IADD3 R6, PT, PT, R11, 0xffffffe, RZ ;  /* 0x0ffffffe0b067810 */ /* 0x001fce0007ffe0ff */
[----:B------:R0:W5:Y:S01]  /*0180*/  F2I.FTZ.U32.TRUNC.NTZ R7, R6 ;  /* 0x0000000600077305 */ /* 0x000162000021f000 */
[----:B----4-:R-:W-:Y:S02]  /*0190*/  IMAD.MOV.U32 R8, RZ, RZ, RZ ;  /* 0x000000ffff087224 */ /* 0x010fe400078e00ff */
[----:B-1----:R-:W-:Y:S02]  /*01a0*/  IMAD.MOV R5, RZ, RZ, -R9 ;  /* 0x000000ffff057224 */ /* 0x002fe400078e0a09 */
[----:B0-----:R-:W-:Y:S02]  /*01b0*/  IMAD.MOV.U32 R6, RZ, RZ, RZ ;  /* 0x000000ffff067224 */ /* 0x001fe400078e00ff */
[----:B------:R-:W-:-:S04]  /*01c0*/  IMAD R5, R5, UR5, RZ ;  /* 0x0000000505057c24 */ /* 0x000fc8000f8e02ff */
[----:B------:R-:W-:-:S04]  /*01d0*/  IMAD.HI.U32 R9, R9, R5, R8 ;  /* 0x0000000509097227 */ /* 0x000fc800078e0008 */
[----:B------:R-:W-:Y:S02]  /*01e0*/  IMAD R5, RZ, RZ, -UR4 ;  /* 0x80000004ff057e24 */ /* 0x000fe4000f8e02ff */
[----:B------:R-:W-:-:S04]  /*01f0*/  IMAD.HI.U32 R11, R9, R10, RZ ;  /* 0x0000000a090b7227 */ /* 0x000fc800078e00ff */
[----:B-----5:R-:W-:Y:S01]  /*0200*/  IMAD R5, R5, R7, RZ ;  /* 0x0000000705057224 */ /* 0x020fe200078e02ff */
[----:B------:R-:W-:Y:S01]  /*0210*/  IADD3 R13, PT, PT, -R11, RZ, RZ ;  /* 0x000000ff0b0d7210 */ /* 0x000fe20007ffe1ff */
[----:B------:R-:W-:-:S04]  /*0220*/  IMAD.HI.U32 R9, R9, R2, RZ ;  /* 0x0000000209097227 */ /* 0x000fc800078e00ff */
[----:B------:R-:W-:Y:S01]  /*0230*/  IMAD.HI.U32 R7, R7, R5, R6 ;  /* 0x0000000507077227 */ /* 0x000fe200078e0006 */
[----:B------:R-:W-:-:S03]  /*0240*/  IADD3 R5, PT, PT, -R9, RZ, RZ ;  /* 0x000000ff09057210 */ /* 0x000fc60007ffe1ff */
[----:B------:R-:W-:Y:S02]  /*0250*/  IMAD R6, R13, UR5, R10 ;  /* 0x000000050d067c24 */ /* 0x000fe4000f8e020a */
[----:B------:R-:W-:Y:S02]  /*0260*/  IMAD R5, R5, UR5, R2 ;  /* 0x0000000505057c24 */ /* 0x000fe4000f8e0202 */
[----:B------:R-:W-:Y:S01]  /*0270*/  IMAD.HI.U32 R13, R7, R10, RZ ;  /* 0x0000000a070d7227 */ /* 0x000fe200078e00ff */
[----:B------:R-:W-:Y:S02]  /*0280*/  ISETP.GE.U32.AND P4, PT, R6, UR5, PT ;  /* 0x0000000506007c0c */ /* 0x000fe4000bf86070 */
[----:B------:R-:W-:Y:S01]  /*0290*/  ISETP.GE.U32.AND P0, PT, R5, UR5, PT ;  /* 0x0000000505007c0c */ /* 0x000fe2000bf06070 */
[----:B------:R-:W-:Y:S02]  /*02a0*/  IMAD.MOV R15, RZ, RZ, -R13 ;  /* 0x000000ffff0f7224 */ /* 0x000fe400078e0a0d */
[----:B------:R-:W-:-:S04]  /*02b0*/  IMAD.HI.U32 R7, R7, R2, RZ ;  /* 0x0000000207077227 */ /* 0x000fc800078e00ff */
[----:B------:R-:W-:Y:S01]  /*02c0*/  IMAD R12, R15, UR4, R10 ;  /* 0x000000040f0c7c24 */ /* 0x000fe2000f8e020a */
[----:B------:R-:W-:-:S03]  /*02d0*/  IADD3 R15, PT, PT, -R7, RZ, RZ ;  /* 0x000000ff070f7210 */ /* 0x000fc60007ffe1ff */
[----:B------:R-:W-:Y:S02]  /*02e0*/  @P4 IADD3 R6, PT, PT, R6, -UR5, RZ ;  /* 0x8000000506064c10 */ /* 0x000fe4000fffe0ff */
[----:B------:R-:W-:Y:S01]  /*02f0*/  ISETP.GE.U32.AND P1, PT, R12, UR4, PT ;  /* 0x000000040c007c0c */ /* 0x000fe2000bf26070 */
[----:B------:R-:W-:Y:S01]  /*0300*/  IMAD R8, R15, UR4, R2 ;  /* 0x000000040f087c24 */ /* 0x000fe2000f8e0202 */
[----:B------:R-:W-:Y:S01]  /*0310*/  ISETP.GE.U32.AND P5, PT, R6, UR5, PT ;  /* 0x0000000506007c0c */ /* 0x000fe2000bfa6070 */
[----:B------:R-:W-:Y:S01]  /*0320*/  @P0 VIADD R5, R5, -UR5 ;  /* 0x8000000505050c36 */ /* 0x000fe20008000000 */
[----:B------:R-:W-:Y:S02]  /*0330*/  @P4 IADD3 R11, PT, PT, R11, 0x1, RZ ;  /* 0x000000010b0b4810 */ /* 0x000fe40007ffe0ff */
[----:B------:R-:W-:Y:S02]  /*0340*/  ISETP.GE.U32.AND P2, PT, R8, UR4, PT ;  /* 0x0000000408007c0c */ /* 0x000fe4000bf46070 */
[----:B------:R-:W-:-:S02]  /*0350*/  ISETP.GE.U32.AND P3, PT, R5, UR5, PT ;  /* 0x0000000505007c0c */ /* 0x000fc4000bf66070 */
[----:B------:R-:W-:Y:S02]  /*0360*/  ISETP.NE.U32.AND P4, PT, RZ, UR5, PT ;  /* 0x00000005ff007c0c */ /* 0x000fe4000bf85070 */
[----:B------:R-:W-:Y:S02]  /*0370*/  LOP3.LUT R6, RZ, UR5, RZ, 0x33, !PT ;  /* 0x00000005ff067c12 */ /* 0x000fe4000f8e33ff */
[----:B------:R-:W-:Y:S01]  /*0380*/  @P1 IADD3 R12, PT, PT, R12, -UR4, RZ ;  /* 0x800000040c0c1c10 */ /* 0x000fe2000fffe0ff */
[----:B------:R-:W-:Y:S01]  /*0390*/  @P5 VIADD R11, R11, 0x1 ;  /* 0x000000010b0b5836 */ /* 0x000fe20000000000 */
[----:B------:R-:W-:Y:S02]  /*03a0*/  @P0 IADD3 R9, PT, PT, R9, 0x1, RZ ;  /* 0x0000000109090810 */ /* 0x000fe40007ffe0ff */
[----:B------:R-:W-:Y:S02]  /*03b0*/  ISETP.GE.U32.AND P5, PT, R12, UR4, PT ;  /* 0x000000040c007c0c */ /* 0x000fe4000bfa6070 */
[----:B------:R-:W-:Y:S01]  /*03c0*/  @P2 IADD3 R8, PT, PT, R8, -UR4, RZ ;  /* 0x8000000408082c10 */ /* 0x000fe2000fffe0ff */
[----:B------:R-:W-:Y:S01]  /*03d0*/  @P3 VIADD R9, R9, 0x1 ;  /* 0x0000000109093836 */ /* 0x000fe20000000000 */
[----:B------:R-:W-:-:S02]  /*03e0*/  SEL R11, R6, R11, !P4 ;  /* 0x0000000b060b7207 */ /* 0x000fc40006000000 */
[----:B------:R-:W-:Y:S02]  /*03f0*/  ISETP.GE.U32.AND P0, PT, R8, UR4, PT ;  /* 0x0000000408007c0c */ /* 0x000fe4000bf06070 */
[----:B------:R-:W-:Y:S02]  /*0400*/  IADD3 R5, PT, PT, -R11, RZ, RZ ;  /* 0x000000ff0b057210 */ /* 0x000fe40007ffe1ff */
[----:B------:R-:W-:Y:S02]  /*0410*/  @P1 IADD3 R13, PT, PT, R13, 0x1, RZ ;  /* 0x000000010d0d1810 */ /* 0x000fe40007ffe0ff */
[----:B------:R-:W-:Y:S01]  /*0420*/  SEL R6, R6, R9, !P4 ;  /* 0x0000000906067207 */ /* 0x000fe20006000000 */
[----:B------:R-:W-:Y:S01]  /*0430*/  IMAD R8, R5, UR5, R10 ;  /* 0x0000000505087c24 */ /* 0x000fe2000f8e020a */
[----:B------:R-:W-:Y:S01]  /*0440*/  ISETP.NE.U32.AND P1, PT, RZ, UR4, PT ;  /* 0x00000004ff007c0c */ /* 0x000fe2000bf25070 */
[----:B------:R-:W-:Y:S01]  /*0450*/  @P5 VIADD R13, R13, 0x1 ;  /* 0x000000010d0d5836 */ /* 0x000fe20000000000 */
[----:B------:R-:W-:Y:S01]  /*0460*/  LOP3.LUT R10, RZ, UR4, RZ, 0x33, !PT ;  /* 0x00000004ff0a7c12 */ /* 0x000fe2000f8e33ff */
[----:B------:R-:W-:Y:S01]  /*0470*/  IMAD.IADD R11, R8, 0x1, -R11 ;  /* 0x00000001080b7824 */ /* 0x000fe200078e0a0b */
[----:B------:R-:W-:Y:S01]  /*0480*/  IADD3 R5, PT, PT, -R6, RZ, RZ ;  /* 0x000000ff06057210 */ /* 0x000fe20007ffe1ff */
[----:B------:R-:W-:Y:S01]  /*0490*/  UMOV UR4, 0x400 ;  /* 0x0000040000047882 */ /* 0x000fe20000000000 */
[----:B------:R-:W-:-:S02]  /*04a0*/  @P2 IADD3 R7, PT, PT, R7, 0x1, RZ ;  /* 0x0000000107072810 */ /* 0x000fc40007ffe0ff */
[C---:B------:R-:W-:Y:S01]  /*04b0*/  SEL R13, R10.reuse, R13, !P1 ;  /* 0x0000000d0a0d7207 */ /* 0x040fe20004800000 */
[----:B------:R-:W-:Y:S01]  /*04c0*/  IMAD R5, R5, UR5, R2 ;  /* 0x0000000505057c24 */ /* 0x000fe2000f8e0202 */
[----:B------:R-:W-:Y:S02]  /*04d0*/  @P0 IADD3 R7, PT, PT, R7, 0x1, RZ ;  /* 0x0000000107070810 */ /* 0x000fe40007ffe0ff */
[----:B------:R-:W-:Y:S01]  /*04e0*/  I2FP.F32.S32 R8, UR5 ;  /* 0x0000000500087c45 */ /* 0x000fe20008201400 */
[----:B------:R-:W0:Y:S01]  /*04f0*/  S2UR UR5, SR_CgaCtaId ;  /* 0x00000000000579c3 */ /* 0x000e220000008800 */
[----:B------:R-:W-:Y:S02]  /*0500*/  I2FP.F32.U32 R13, R13 ;  /* 0x0000000d000d7245 */ /* 0x000fe40000201000 */
[----:B------:R-:W-:Y:S02]  /*0510*/  I2FP.F32.S32 R11, R11 ;  /* 0x0000000b000b7245 */ /* 0x000fe40000201400 */
[----:B------:R-:W-:-:S02]  /*0520*/  SEL R7, R10, R7, !P1 ;  /* 0x000000070a077207 */ /* 0x000fc40004800000 */
[----:B------:R-:W-:Y:S01]  /*0530*/  IADD3 R5, PT, PT, -R6, R5, RZ ;  /* 0x0000000506057210 */ /* 0x000fe20007ffe1ff */
[----:B------:R-:W-:Y:S01]  /*0540*/  FFMA R11, R8, R13, R11 ;  /* 0x0000000d080b7223 */ /* 0x000fe2000000000b */
[----:B------:R-:W-:Y:S02]  /*0550*/  I2FP.F32.U32 R7, R7 ;  /* 0x0000000700077245 */ /* 0x000fe40000201000 */
[----:B------:R-:W-:Y:S01]  /*0560*/  I2FP.F32.S32 R5, R5 ;  /* 0x0000000500057245 */ /* 0x000fe20000201400 */
[C---:B------:R-:W-:Y:S01]  /*0570*/  FMUL R6, |R11|.reuse, 16777216 ;  /* 0x4b8000000b067820 */ /* 0x040fe20000400200 */
[----:B------:R-:W-:-:S03]  /*0580*/  FSETP.GEU.AND P1, PT, |R11|, 1.175494350822287508e-38, PT ;  /* 0x008000000b00780b */ /* 0x000fc60003f2e200 */
[----:B------:R-:W-:Y:S01]  /*0590*/  FFMA R5, R8, R7, R5 ;  /* 0x0000000708057223 */ /* 0x000fe20000000005 */
[----:B------:R-:W-:-:S03]  /*05a0*/  FSEL R11, R6, |R11|, !P1 ;  /* 0x4000000b060b7208 */ /* 0x000fc60004800000 */
[C---:B------:R-:W-:Y:S01]  /*05b0*/  FMUL R6, |R5|.reuse, 16777216 ;  /* 0x4b80000005067820 */ /* 0x040fe20000400200 */
[----:B------:R-:W-:Y:S01]  /*05c0*/  FSETP.GEU.AND P0, PT, |R5|, 1.175494350822287508e-38, PT ;  /* 0x008000000500780b */ /* 0x000fe20003f0e200 */
[----:B------:R-:W1:Y:S01]  /*05d0*/  MUFU.LG2 R7, R11 ;  /* 0x0000000b00077308 */ /* 0x000e620000000c00 */
[----:B0-----:R-:W-:Y:S02]  /*05e0*/  ULEA UR4, UR5, UR4, 0x18 ;  /* 0x0000000405047291 */ /* 0x001fe4000f8ec0ff */
[----:B------:R-:W-:-:S05]  /*05f0*/  FSEL R6, R6, |R5|, !P0 ;  /* 0x4000000506067208 */ /* 0x000fca0004000000 */
[----:B------:R-:W0:Y:S01]  /*0600*/  MUFU.LG2 R5, R6 ;  /* 0x0000000600057308 */ /* 0x000e220000000c00 */
[----:B-1----:R-:W-:-:S04]  /*0610*/  @!P1 FADD R7, R7, -24 ;  /* 0xc1c0000007079421 */ /* 0x002fc80000000000 */
[----:B------:R-:W-:Y:S01]  /*0620*/  FADD R8, R7, R7 ;  /* 0x0000000707087221 */ /* 0x000fe20000000000 */
[----:B0-----:R-:W-:-:S04]  /*0630*/  @!P0 FADD R5, R5, -24 ;  /* 0xc1c0000005058421 */ /* 0x001fc80000000000 */
[----:B------:R-:W-:Y:S01]  /*0640*/  FSETP.GEU.AND P1, PT, R8, -126, PT ;  /* 0xc2fc00000800780b */ /* 0x000fe20003f2e000 */
[----:B------:R-:W-:-:S05]  /*0650*/  FADD R5, R5, R5 ;  /* 0x0000000505057221 */ /* 0x000fca0000000000 */
[----:B------:R-:W-:-:S07]  /*0660*/  FSETP.GEU.AND P0, PT, R5, -126, PT ;  /* 0xc2fc00000500780b */ /* 0x000fce0003f0e000 */
[----:B------:R-:W-:-:S04]  /*0670*/  @!P1 FMUL R8, R8, 0.5 ;  /* 0x3f00000008089820 */ /* 0x000fc80000400000 */
[----:B------:R-:W0:Y:S02]  /*0680*/  MUFU.EX2 R10, R8 ;  /* 0x00000008000a7308 */ /* 0x000e240000000800 */
[----:B------:R-:W-:-:S06]  /*0690*/  @!P0 FMUL R5, R5, 0.5 ;  /* 0x3f00000005058820 */ /* 0x000fcc0000400000 */
[----:B------:R-:W1:Y:S01]  /*06a0*/  MUFU.EX2 R7, R5 ;  /* 0x0000000500077308 */ /* 0x000e620000000800 */
[----:B0-----:R-:W-:Y:S01]  /*06b0*/  @!P1 FMUL R10, R10, R10 ;  /* 0x0000000a0a0a9220 */ /* 0x001fe20000400000 */
[C---:B------:R-:W-:Y:S01]  /*06c0*/  ISETP.GT.U32.AND P1, PT, R2.reuse, 0x1f, PT ;  /* 0x0000001f0200780c */ /* 0x040fe20003f24070 */
[----:B-1----:R-:W-:Y:S02]  /*06d0*/  @!P0 FMUL R7, R7, R7 ;  /* 0x0000000707078220 */ /* 0x002fe40000400000 */
[----:B--2---:R-:W-:Y:S01]  /*06e0*/  FMUL R9, R3, R10 ;  /* 0x0000000a03097220 */ /* 0x004fe20000400000 */
[----:B------:R-:W-:-:S03]  /*06f0*/  LEA R3, R2, UR4, 0x2 ;  /* 0x0000000402037c11 */ /* 0x000fc6000f8e10ff */
[----:B---3--:R-:W-:-:S05]  /*0700*/  FFMA R4, R4, R7, R9 ;  /* 0x0000000704047223 */ /* 0x008fca0000000009 */
[----:B------:R0:W-:Y:S01]  /*0710*/  STS [R3], R4 ;  /* 0x0000000403007388 */ /* 0x0001e20000000800 */
[----:B------:R-:W-:Y:S06]  /*0720*/  BAR.SYNC.DEFER_BLOCKING 0x0 ;  /* 0x0000000000007b1d */ /* 0x000fec0000010000 */
[----:B------:R-:W-:Y:S05]  /*0730*/  BRA.U !UP0, `(.L_x_53) ;  /* 0x0000000108307547 */ /* 0x000fea000b800000 */
[----:B0-----:R-:W-:-:S07]  /*0740*/  IMAD.U32 R4, RZ, RZ, UR8 ;  /* 0x00000008ff047e24 */ /* 0x001fce000f8e00ff */
.L_x_54:
        /* <DEDUP_REMOVED lines=11> */
.L_x_53:
        /* <DEDUP_REMOVED lines=36> */
.L_x_55:
        /* <DEDUP_REMOVED lines=12> */
.L_x_68:


//--------------------- .text._Z14EnergyFeature2iPfS_ --------------------------
	.section	.text._Z14EnergyFeature2iPfS_,"ax",@progbits
	.align	128
        .global         _Z14EnergyFeature2iPfS_
        .type           _Z14EnergyFeature2iPfS_,@function
        .size           _Z14EnergyFeature2iPfS_,(.L_x_69 - _Z14EnergyFeature2iPfS_)
        .other          _Z14EnergyFeature2iPfS_,@"STO_CUDA_ENTRY STV_DEFAULT"
_Z14EnergyFeature2iPfS_:
.text._Z14EnergyFeature2iPfS_:
        /* <DEDUP_REMOVED lines=8> */
[C---:B------:R-:W-:Y:S01]  /*0080*/  IADD3 R9, PT, PT, R3.reuse, UR8, RZ ;  /* 0x0000000803097c10 */ /* 0x040fe2000fffe0ff */
[----:B-1----:R-:W-:-:S04]  /*0090*/  IMAD.WIDE.U32 R4, R3, 0x4, R6 ;  /* 0x0000000403047825 */ /* 0x002fc800078e0006 */
[----:B------:R-:W-:Y:S01]  /*00a0*/  IMAD.WIDE.U32 R6, R9, 0x4, R6 ;  /* 0x0000000409067825 */ /* 0x000fe200078e0006 */
[----:B---3--:R-:W2:Y:S04]  /*00b0*/  LDG.E R3, desc[UR6][R4.64] ;  /* 0x0000000604037981 */ /* 0x008ea8000c1e1900 */
[----:B------:R-:W3:Y:S01]  /*00c0*/  LDG.E R9, desc[UR6][R6.64] ;  /* 0x0000000606097981 */ /* 0x000ee2000c1e1900 */
[----:B------:R-:W0:Y:S01]  /*00d0*/  S2UR UR5, SR_CgaCtaId ;  /* 0x00000000000579c3 */ /* 0x000e220000008800 */
[----:B------:R-:W-:Y:S01]  /*00e0*/  UMOV UR4, 0x400 ;  /* 0x0000040000047882 */ /* 0x000fe20000000000 */
[----:B------:R-:W-:Y:S02]  /*00f0*/  UISETP.GE.U32.AND UP0, UPT, UR8, 0x42, UPT ;  /* 0x000000420800788c */ /* 0x000fe4000bf06070 */
[----:B0-----:R-:W-:Y:S01]  /*0100*/  ULEA UR4, UR5, UR4, 0x18 ;  /* 0x0000000405047291 */ /* 0x001fe2000f8ec0ff */
[----:B--2---:R-:W-:-:S02]  /*0110*/  FSETP.GEU.AND P0, PT, |R3|, 1.175494350822287508e-38, PT ;  /* 0x008000000300780b */ /* 0x004fc40003f0e200 */
[----:B---3--:R-:W-:-:S11]  /*0120*/  FSETP.GEU.AND P1, PT, |R9|, 1.175494350822287508e-38, PT ;  /* 0x008000000900780b */ /* 0x008fd60003f2e200 */
[----:B------:R-:W-:Y:S02]  /*0130*/  @!P0 FMUL R3, R3, 16777216 ;  /* 0x4b80000003038820 */ /* 0x000fe40000400000 */
[----:B------:R-:W-:Y:S02]  /*0140*/  @!P1 FMUL R9, R9, 16777216 ;  /* 0x4b80000009099820 */ /* 0x000fe40000400000 */
[----:B------:R0:W1:Y:S08]  /*0150*/  MUFU.LG2 R8, R3 ;  /* 0x0000000300087308 */ /* 0x0000700000000c00 */
[----:B------:R-:W2:Y:S01]  /*0160*/  MUFU.LG2 R10, R9 ;  /* 0x00000009000a7308 */ /* 0x000ea20000000c00 */
[----:B0-----:R-:W-:Y:S01]  /*0170*/  LEA R3, R2, UR4, 0x2 ;  /* 0x0000000402037c11 */ /* 0x001fe2000f8e10ff */
[----:B-1----:R-:W-:-:S04]  /*0180*/  @!P0 FADD R8, R8, -24 ;  /* 0xc1c0000008088421 */ /* 0x002fc80000000000 */
[----:B------:R-:W-:Y:S01]  /*0190*/  FADD R8, R8, R8 ;  /* 0x0000000808087221 */ /* 0x000fe20000000000 */
[----:B--2---:R-:W-:-:S04]  /*01a0*/  @!P1 FADD R10, R10, -24 ;  /* 0xc1c000000a0a9421 */ /* 0x004fc80000000000 */
        /* <DEDUP_REMOVED lines=8> */
[----:B------:R-:W-:Y:S01]  /*0230*/  ISETP.GT.U32.AND P0, PT, R2, 0x1f, PT ;  /* 0x0000001f0200780c */ /* 0x000fe20003f04070 */
[----:B-1----:R-:W-:-:S04]  /*0240*/  @!P1 FMUL R5, R5, R5 ;  /* 0x0000000505059220 */ /* 0x002fc80000400000 */
[----:B------:R-:W-:-:S05]  /*0250*/  FADD R4, R4, R5 ;  /* 0x0000000504047221 */ /* 0x000fca0000000000 */
[----:B------:R0:W-:Y:S01]  /*0260*/  STS [R3], R4 ;  /* 0x0000000403007388 */ /* 0x0001e20000000800 */
[----:B------:R-:W-:Y:S06]  /*0270*/  BAR.SYNC.DEFER_BLOCKING 0x0 ;  /* 0x0000000000007b1d */ /* 0x000fec0000010000 */
[----:B------:R-:W-:Y:S05]  /*0280*/  BRA.U !UP0, `(.L_x_56) ;  /* 0x0000000108307547 */ /* 0x000fea000b800000 */
[----:B0-----:R-:W-:-:S07]  /*0290*/  MOV R4, UR8 ;  /* 0x0000000800047c02 */ /* 0x001fce0008000f00 */
.L_x_57:
        /* <DEDUP_REMOVED lines=11> */
.L_x_56:
        /* <DEDUP_REMOVED lines=36> */
.L_x_58:
        /* <DEDUP_REMOVED lines=15> */
.L_x_69:


//--------------------- .nv.shared._Z19CorrelationFeature2iPfS_S_S_S_S_ --------------------------
	.section	.nv.shared._Z19CorrelationFeature2iPfS_S_S_S_S_,"aw",@nobits
	.sectionflags	@""
	.align	4
.nv.shared._Z19CorrelationFeature2iPfS_S_S_S_S_:
	.zero		1536


//--------------------- .nv.shared.reserved.0     --------------------------
	.section	.nv.shared.reserved.0,"aw",@nobits
	.weak		__nv_reservedSMEM_offset_0_alias
	.size		__nv_reservedSMEM_offset_0_alias, 0, 64
	.other		__nv_reservedSMEM_offset_0_alias,@"STO_CUDA_RESERVED_SHARED STV_DEFAULT"
__nv_reservedSMEM_offset_0_alias:
	.zero		0
	.zero		64


//--------------------- .nv.shared._Z14CalculateStddYiPfS_S_ --------------------------
	.section	.nv.shared._Z14CalculateStddYiPfS_S_,"aw",@nobits
	.sectionflags	@""
	.align	4
.nv.shared._Z14CalculateStddYiPfS_S_:
	.zero		2048


//--------------------- .nv.shared._Z14CalculateStddXiPfS_S_ --------------------------
	.section	.nv.shared._Z14CalculateStddXiPfS_S_,"aw",@nobits
	.sectionflags	@""
	.align	4
.nv.shared._Z14CalculateStddXiPfS_S_:
	.zero		2048


//--------------------- .nv.shared._Z14CalculateMeanYiPfS_ --------------------------
	.section	.nv.shared._Z14CalculateMeanYiPfS_,"aw",@nobits
	.sectionflags	@""
	.align	4
.nv.shared._Z14CalculateMeanYiPfS_:
	.zero		2048


//--------------------- .nv.shared._Z14CalculateMeanXiPfS_ --------------------------
	.section	.nv.shared._Z14CalculateMeanXiPfS_,"aw",@nobits
	.sectionflags	@""
	.align	4
.nv.shared._Z14CalculateMeanXiPfS_:
	.zero		2048


//--------------------- .nv.shared._Z19HomogeneityFeature2iPfS_ --------------------------
	.section	.nv.shared._Z19HomogeneityFeature2iPfS_,"aw",@nobits
	.sectionflags	@""
	.align	4
.nv.shared._Z19HomogeneityFeature2iPfS_:
	.zero		1536


//--------------------- .nv.shared._Z15EntropyFeature2iPfS_ --------------------------
	.section	.nv.shared._Z15EntropyFeature2iPfS_,"aw",@nobits
	.sectionflags	@""
	.align	4
.nv.shared._Z15EntropyFeature2iPfS_:
	.zero		1536


//--------------------- .nv.shared._Z16ContrastFeature2iPfS_ --------------------------
	.section	.nv.shared._Z16ContrastFeature2iPfS_,"aw",@nobits
	.sectionflags	@""
	.align	4
.nv.shared._Z16ContrastFeature2iPfS_:
	.zero		1536


//--------------------- .nv.shared._Z14EnergyFeature2iPfS_ --------------------------
	.section	.nv.shared._Z14EnergyFeature2iPfS_,"aw",@nobits
	.sectionflags	@""
	.align	4
.nv.shared._Z14EnergyFeature2iPfS_:
	.zero		1536


//--------------------- .nv.constant0._Z19CorrelationFeature2iPfS_S_S_S_S_ --------------------------
	.section	.nv.constant0._Z19CorrelationFeature2iPfS_S_S_S_S_,"a",@progbits
	.sectionflags	@""
	.align	4
.nv.constant0._Z19CorrelationFeature2iPfS_S_S_S_S_:
	.zero		952


//--------------------- .nv.constant0._Z14CalculateStddYiPfS_S_ --------------------------
	.section	.nv.constant0._Z14CalculateStddYiPfS_S_,"a",@progbits
	.sectionflags	@""
	.align	4
.nv.constant0._Z14CalculateStddYiPfS_S_:
	.zero		928


//--------------------- .nv.constant0._Z14CalculateStddXiPfS_S_ --------------------------
	.section	.nv.constant0._Z14CalculateStddXiPfS_S_,"a",@progbits
	.sectionflags	@""
	.align	4
.nv.constant0._Z14CalculateStddXiPfS_S_:
	.zero		928


//--------------------- .nv.constant0._Z14CalculateMeanYiPfS_ --------------------------
	.section	.nv.constant0._Z14CalculateMeanYiPfS_,"a",@progbits
	.sectionflags	@""
	.align	4
.nv.constant0._Z14CalculateMeanYiPfS_:
	.zero		920


//--------------------- .nv.constant0._Z14CalculateMeanXiPfS_ --------------------------
	.section	.nv.constant0._Z14CalculateMeanXiPfS_,"a",@progbits
	.sectionflags	@""
	.align	4
.nv.constant0._Z14CalculateMeanXiPfS_:
	.zero		920


//--------------------- .nv.constant0._Z19HomogeneityFeature2iPfS_ --------------------------
	.section	.nv.constant0._Z19HomogeneityFeature2iPfS_,"a",@progbits
	.sectionflags	@""
	.align	4
.nv.constant0._Z19HomogeneityFeature2iPfS_:
	.zero		920


//--------------------- .nv.constant0._Z15EntropyFeature2iPfS_ --------------------------
	.section	.nv.constant0._Z15EntropyFeature2iPfS_,"a",@progbits
	.sectionflags	@""
	.align	4
.nv.constant0._Z15EntropyFeature2iPfS_:
	.zero		920


//--------------------- .nv.constant0._Z16ContrastFeature2iPfS_ --------------------------
	.section	.nv.constant0._Z16ContrastFeature2iPfS_,"a",@progbits
	.sectionflags	@""
	.align	4
.nv.constant0._Z16ContrastFeature2iPfS_:
	.zero		920


//--------------------- .nv.constant0._Z14EnergyFeature2iPfS_ --------------------------
	.section	.nv.constant0._Z14EnergyFeature2iPfS_,"a",@progbits
	.sectionflags	@""
	.align	4
.nv.constant0._Z14EnergyFeature2iPfS_:
	.zero		920


//--------------------- SYMBOLS --------------------------

	.type		.nv.reservedSmem.offset0,@object
	.size		.nv.reservedSmem.offset0,0x4
	.type		.nv.reservedSmem.cap,@object
	.size		.nv.reservedSmem.cap,0x4
